//
// Generated by NVIDIA NVVM Compiler
//
// Compiler Build ID: CL-36424714
// Cuda compilation tools, release 13.0, V13.0.88
// Based on NVVM 20.0.0
//

.version 9.0
.target sm_100
.address_size 64

	// .globl	_Z37conv2d_kernel_nhwc_fp16_shared_memoryP6__halfPKS_S2_iiiiiii
// _ZZ37conv2d_kernel_nhwc_fp16_shared_memoryP6__halfPKS_S2_iiiiiiiE10input_tile has been demoted
// _ZZ37conv2d_kernel_nhwc_fp16_shared_memoryP6__halfPKS_S2_iiiiiiiE11weight_tile has been demoted

.visible .entry _Z37conv2d_kernel_nhwc_fp16_shared_memoryP6__halfPKS_S2_iiiiiii(
	.param .u64 .ptr .align 1 _Z37conv2d_kernel_nhwc_fp16_shared_memoryP6__halfPKS_S2_iiiiiii_param_0,
	.param .u64 .ptr .align 1 _Z37conv2d_kernel_nhwc_fp16_shared_memoryP6__halfPKS_S2_iiiiiii_param_1,
	.param .u64 .ptr .align 1 _Z37conv2d_kernel_nhwc_fp16_shared_memoryP6__halfPKS_S2_iiiiiii_param_2,
	.param .u32 _Z37conv2d_kernel_nhwc_fp16_shared_memoryP6__halfPKS_S2_iiiiiii_param_3,
	.param .u32 _Z37conv2d_kernel_nhwc_fp16_shared_memoryP6__halfPKS_S2_iiiiiii_param_4,
	.param .u32 _Z37conv2d_kernel_nhwc_fp16_shared_memoryP6__halfPKS_S2_iiiiiii_param_5,
	.param .u32 _Z37conv2d_kernel_nhwc_fp16_shared_memoryP6__halfPKS_S2_iiiiiii_param_6,
	.param .u32 _Z37conv2d_kernel_nhwc_fp16_shared_memoryP6__halfPKS_S2_iiiiiii_param_7,
	.param .u32 _Z37conv2d_kernel_nhwc_fp16_shared_memoryP6__halfPKS_S2_iiiiiii_param_8,
	.param .u32 _Z37conv2d_kernel_nhwc_fp16_shared_memoryP6__halfPKS_S2_iiiiiii_param_9
)
{
	.local .align 16 .b8 	__local_depot0[32];
	.reg .b64 	%SP;
	.reg .b64 	%SPL;
	.reg .pred 	%p<123>;
	.reg .b16 	%rs<226>;
	.reg .b32 	%r<333>;
	.reg .b32 	%f<2>;
	.reg .b64 	%rd<114>;
	// demoted variable
	.shared .align 2 .b8 _ZZ37conv2d_kernel_nhwc_fp16_shared_memoryP6__halfPKS_S2_iiiiiiiE10input_tile[10368];
	// demoted variable
	.shared .align 2 .b8 _ZZ37conv2d_kernel_nhwc_fp16_shared_memoryP6__halfPKS_S2_iiiiiiiE11weight_tile[4608];
	mov.u64 	%SPL, __local_depot0;
	ld.param.u64 	%rd14, [_Z37conv2d_kernel_nhwc_fp16_shared_memoryP6__halfPKS_S2_iiiiiii_param_1];
	ld.param.u32 	%r116, [_Z37conv2d_kernel_nhwc_fp16_shared_memoryP6__halfPKS_S2_iiiiiii_param_3];
	ld.param.u32 	%r110, [_Z37conv2d_kernel_nhwc_fp16_shared_memoryP6__halfPKS_S2_iiiiiii_param_4];
	ld.param.u32 	%r111, [_Z37conv2d_kernel_nhwc_fp16_shared_memoryP6__halfPKS_S2_iiiiiii_param_5];
	ld.param.u32 	%r112, [_Z37conv2d_kernel_nhwc_fp16_shared_memoryP6__halfPKS_S2_iiiiiii_param_6];
	ld.param.u32 	%r113, [_Z37conv2d_kernel_nhwc_fp16_shared_memoryP6__halfPKS_S2_iiiiiii_param_7];
	ld.param.u32 	%r114, [_Z37conv2d_kernel_nhwc_fp16_shared_memoryP6__halfPKS_S2_iiiiiii_param_8];
	ld.param.u32 	%r115, [_Z37conv2d_kernel_nhwc_fp16_shared_memoryP6__halfPKS_S2_iiiiiii_param_9];
	cvta.to.global.u64 	%rd1, %rd14;
	add.u64 	%rd2, %SPL, 0;
	sub.s32 	%r1, %r111, %r113;
	sub.s32 	%r2, %r110, %r112;
	mov.u32 	%r3, %tid.x;
	mov.u32 	%r4, %tid.y;
	shl.b32 	%r117, %r4, 4;
	add.s32 	%r5, %r117, %r3;
	mov.u32 	%r118, %ctaid.x;
	shl.b32 	%r6, %r118, 4;
	mov.u32 	%r119, %ctaid.y;
	shl.b32 	%r7, %r119, 4;
	add.s32 	%r120, %r115, 15;
	shr.s32 	%r121, %r120, 31;
	shr.u32 	%r122, %r121, 28;
	add.s32 	%r123, %r120, %r122;
	shr.s32 	%r124, %r123, 4;
	mov.u32 	%r125, %ctaid.z;
	div.s32 	%r8, %r125, %r124;
	mul.lo.s32 	%r126, %r8, %r124;
	sub.s32 	%r127, %r125, %r126;
	shl.b32 	%r9, %r127, 4;
	add.s32 	%r10, %r6, %r3;
	add.s32 	%r11, %r7, %r4;
	mov.f32 	%f1, 0f00000000;
	// begin inline asm
	{  cvt.rn.f16.f32 %rs34, %f1;}

	// end inline asm
	mov.b32 	%r128, {%rs34, %rs34};
	st.local.v4.b32 	[%rd2], {%r128, %r128, %r128, %r128};
	st.local.v4.b32 	[%rd2+16], {%r128, %r128, %r128, %r128};
	setp.ge.s32 	%p5, %r8, %r116;
	@%p5 bra 	$L__BB0_83;
	setp.lt.s32 	%p6, %r114, 1;
	@%p6 bra 	$L__BB0_50;
	cvt.s64.s32 	%rd16, %r8;
	cvt.u64.u32 	%rd17, %r111;
	cvt.s64.s32 	%rd3, %r110;
	cvt.u64.u32 	%rd4, %r114;
	mul.lo.s64 	%rd5, %rd16, %rd17;
	cvt.u64.u32 	%rd6, %r112;
	shl.b32 	%r12, %r112, 4;
	and.b32  	%r13, %r3, 15;
	max.u32 	%r130, %r5, 4928;
	sub.s32 	%r131, %r130, %r5;
	add.s32 	%r14, %r131, 255;
	max.u32 	%r132, %r5, 2048;
	sub.s32 	%r133, %r132, %r5;
	add.s32 	%r15, %r133, 255;
	shr.u32 	%r134, %r5, 4;
	cvt.u16.u32 	%rs35, %r134;
	mul.hi.u16 	%rs36, %rs35, 3641;
	mul.lo.s16 	%rs37, %rs36, 18;
	sub.s16 	%rs2, %rs35, %rs37;
	cvt.u32.u16 	%r135, %rs2;
	cvt.u16.u32 	%rs38, %r5;
	mul.hi.u16 	%rs39, %rs38, 3641;
	shr.u16 	%rs40, %rs39, 4;
	cvt.u32.u16 	%r136, %rs40;
	add.s32 	%r16, %r7, %r136;
	add.s32 	%r137, %r6, %r135;
	mul.wide.u16 	%r138, %rs40, 288;
	mul.wide.u16 	%r139, %rs2, 16;
	or.b32  	%r140, %r138, %r13;
	add.s32 	%r141, %r140, %r139;
	setp.gt.s32 	%p7, %r137, -1;
	setp.lt.s32 	%p8, %r137, %r110;
	and.pred  	%p1, %p7, %p8;
	shl.b32 	%r142, %r141, 1;
	mov.u32 	%r143, _ZZ37conv2d_kernel_nhwc_fp16_shared_memoryP6__halfPKS_S2_iiiiiiiE10input_tile;
	add.s32 	%r17, %r143, %r142;
	add.s32 	%r18, %r5, 256;
	shr.u32 	%r144, %r18, 4;
	cvt.u16.u32 	%rs41, %r144;
	mul.hi.u16 	%rs42, %rs41, 3641;
	mul.lo.s16 	%rs43, %rs42, 18;
	sub.s16 	%rs3, %rs41, %rs43;
	cvt.u32.u16 	%r145, %rs3;
	cvt.u16.u32 	%rs44, %r18;
	mul.hi.u16 	%rs45, %rs44, -7281;
	shr.u16 	%rs46, %rs45, 8;
	cvt.u32.u16 	%r146, %rs46;
	add.s32 	%r19, %r7, %r146;
	add.s32 	%r147, %r6, %r145;
	mul.wide.u16 	%r148, %rs46, 288;
	mul.wide.u16 	%r149, %rs3, 16;
	or.b32  	%r150, %r148, %r13;
	add.s32 	%r151, %r150, %r149;
	setp.gt.s32 	%p9, %r147, -1;
	setp.lt.s32 	%p10, %r147, %r110;
	and.pred  	%p2, %p9, %p10;
	shl.b32 	%r152, %r151, 1;
	add.s32 	%r20, %r143, %r152;
	add.s32 	%r21, %r5, 512;
	shr.u32 	%r153, %r21, 4;
	cvt.u16.u32 	%rs47, %r153;
	mul.hi.u16 	%rs48, %rs47, 3641;
	mul.lo.s16 	%rs49, %rs48, 18;
	sub.s16 	%rs4, %rs47, %rs49;
	cvt.u32.u16 	%r154, %rs4;
	cvt.u16.u32 	%rs50, %r21;
	mul.hi.u16 	%rs51, %rs50, -7281;
	shr.u16 	%rs52, %rs51, 8;
	cvt.u32.u16 	%r155, %rs52;
	add.s32 	%r22, %r7, %r155;
	add.s32 	%r156, %r6, %r154;
	mul.wide.u16 	%r157, %rs52, 288;
	mul.wide.u16 	%r158, %rs4, 16;
	or.b32  	%r159, %r157, %r13;
	add.s32 	%r160, %r159, %r158;
	setp.gt.s32 	%p11, %r156, -1;
	setp.lt.s32 	%p12, %r156, %r110;
	and.pred  	%p3, %p11, %p12;
	shl.b32 	%r161, %r160, 1;
	add.s32 	%r23, %r143, %r161;
	shr.u16 	%rs53, %rs39, 3;
	mul.lo.s16 	%rs54, %rs53, 144;
	sub.s16 	%rs55, %rs38, %rs54;
	shr.u16 	%rs56, %rs55, 4;
	mul.lo.s16 	%rs57, %rs56, 171;
	shr.u16 	%rs58, %rs57, 9;
	mul.lo.s16 	%rs59, %rs58, 3;
	sub.s16 	%rs60, %rs56, %rs59;
	cvt.u32.u16 	%r162, %rs60;
	and.b32  	%r163, %r162, 255;
	mul.lo.s16 	%rs61, %rs55, 171;
	shr.u16 	%rs62, %rs61, 13;
	cvt.u32.u16 	%r164, %rs62;
	setp.le.s32 	%p13, %r113, %r164;
	setp.le.s32 	%p14, %r112, %r163;
	or.pred  	%p4, %p13, %p14;
	and.b16  	%rs63, %rs55, 15;
	cvt.u32.u16 	%r24, %rs63;
	cvt.u32.u16 	%r165, %rs53;
	add.s32 	%r25, %r9, %r165;
	and.b16  	%rs64, %rs60, 255;
	mul.wide.u16 	%r166, %rs64, 16;
	mov.b32 	%r167, {%rs53, %rs62};
	mov.b32 	%r168, 12432;
	dp2a.lo.u32.u32 	%r169, %r167, %r168, %r24;
	add.s32 	%r170, %r166, %r169;
	shl.b32 	%r171, %r170, 1;
	mov.u32 	%r172, _ZZ37conv2d_kernel_nhwc_fp16_shared_memoryP6__halfPKS_S2_iiiiiiiE11weight_tile;
	add.s32 	%r26, %r172, %r171;
	mul.wide.u32 	%rd18, %r25, %r113;
	cvt.u64.u16 	%rd19, %rs62;
	cvt.u64.u16 	%rd20, %rs60;
	and.b64  	%rd21, %rd20, 255;
	add.s64 	%rd22, %rd18, %rd19;
	mad.lo.s64 	%rd23, %rd22, %rd6, %rd21;
	mul.lo.s64 	%rd7, %rd23, %rd4;
	mov.b32 	%r313, 0;
$L__BB0_3:
	shl.b32 	%r173, %r4, 4;
	add.s32 	%r28, %r173, %r3;
	setp.gt.u32 	%p15, %r28, 5183;
	@%p15 bra 	$L__BB0_25;
	and.b32  	%r29, %r14, 768;
	setp.eq.s32 	%p16, %r29, 768;
	mov.u32 	%r314, %r28;
	@%p16 bra 	$L__BB0_14;
	setp.lt.s32 	%p17, %r16, %r111;
	add.s32 	%r30, %r13, %r313;
	setp.lt.s32 	%p18, %r30, %r114;
	and.pred  	%p19, %p18, %p17;
	and.pred  	%p20, %p19, %p1;
	not.pred 	%p21, %p20;
	mov.u16 	%rs216, %rs34;
	@%p21 bra 	$L__BB0_7;
	cvt.u64.u32 	%rd24, %r30;
	cvt.u64.u32 	%rd25, %r16;
	add.s64 	%rd26, %rd5, %rd25;
	cvt.u32.u16 	%r175, %rs2;
	add.s32 	%r176, %r6, %r175;
	cvt.u64.u32 	%rd27, %r176;
	mad.lo.s64 	%rd28, %rd26, %rd3, %rd27;
	mad.lo.s64 	%rd29, %rd28, %rd4, %rd24;
	shl.b64 	%rd30, %rd29, 1;
	add.s64 	%rd31, %rd1, %rd30;
	ld.global.u16 	%rs216, [%rd31];
$L__BB0_7:
	setp.eq.s32 	%p22, %r29, 0;
	st.shared.u16 	[%r17], %rs216;
	mov.u32 	%r314, %r18;
	@%p22 bra 	$L__BB0_14;
	setp.lt.s32 	%p23, %r30, %r114;
	setp.lt.s32 	%p24, %r19, %r111;
	and.pred  	%p25, %p23, %p24;
	and.pred  	%p26, %p25, %p2;
	not.pred 	%p27, %p26;
	mov.u16 	%rs217, %rs34;
	@%p27 bra 	$L__BB0_10;
	cvt.u64.u32 	%rd32, %r30;
	cvt.u64.u32 	%rd33, %r19;
	add.s64 	%rd34, %rd5, %rd33;
	cvt.u32.u16 	%r178, %rs3;
	add.s32 	%r179, %r6, %r178;
	cvt.u64.u32 	%rd35, %r179;
	mad.lo.s64 	%rd36, %rd34, %rd3, %rd35;
	mad.lo.s64 	%rd37, %rd36, %rd4, %rd32;
	shl.b64 	%rd38, %rd37, 1;
	add.s64 	%rd39, %rd1, %rd38;
	ld.global.u16 	%rs217, [%rd39];
$L__BB0_10:
	setp.eq.s32 	%p28, %r29, 256;
	st.shared.u16 	[%r20], %rs217;
	mov.u32 	%r314, %r21;
	@%p28 bra 	$L__BB0_14;
	setp.lt.s32 	%p29, %r30, %r114;
	setp.lt.s32 	%p30, %r22, %r111;
	and.pred  	%p31, %p29, %p30;
	and.pred  	%p32, %p31, %p3;
	not.pred 	%p33, %p32;
	mov.u16 	%rs218, %rs34;
	@%p33 bra 	$L__BB0_13;
	cvt.u64.u32 	%rd40, %r30;
	cvt.u64.u32 	%rd41, %r22;
	add.s64 	%rd42, %rd5, %rd41;
	cvt.u32.u16 	%r181, %rs4;
	add.s32 	%r182, %r6, %r181;
	cvt.u64.u32 	%rd43, %r182;
	mad.lo.s64 	%rd44, %rd42, %rd3, %rd43;
	mad.lo.s64 	%rd45, %rd44, %rd4, %rd40;
	shl.b64 	%rd46, %rd45, 1;
	add.s64 	%rd47, %rd1, %rd46;
	ld.global.u16 	%rs218, [%rd47];
$L__BB0_13:
	add.s32 	%r314, %r28, 768;
	st.shared.u16 	[%r23], %rs218;
$L__BB0_14:
	setp.lt.u32 	%p34, %r14, 768;
	@%p34 bra 	$L__BB0_25;
	shl.b32 	%r327, %r13, 1;
	add.s32 	%r183, %r13, %r313;
	cvt.u64.u32 	%rd8, %r183;
	add.s32 	%r326, %r314, 768;
	shr.u32 	%r325, %r326, 4;
	shl.b32 	%r184, %r325, 5;
	mov.u32 	%r185, _ZZ37conv2d_kernel_nhwc_fp16_shared_memoryP6__halfPKS_S2_iiiiiiiE10input_tile;
	add.s32 	%r36, %r185, %r184;
	add.s32 	%r324, %r6, %r325;
	cvt.u16.u32 	%rs65, %r314;
	add.s16 	%rs219, %rs65, 768;
	add.s32 	%r323, %r314, 512;
	shr.u32 	%r322, %r323, 4;
	shl.b32 	%r186, %r322, 5;
	add.s32 	%r40, %r185, %r186;
	add.s32 	%r321, %r6, %r322;
	add.s32 	%r320, %r314, 256;
	shr.u32 	%r319, %r320, 4;
	shl.b32 	%r187, %r319, 5;
	add.s32 	%r44, %r185, %r187;
	add.s32 	%r318, %r6, %r319;
	shr.u32 	%r316, %r314, 4;
	add.s32 	%r317, %r6, %r316;
	shl.b32 	%r188, %r316, 5;
	add.s32 	%r48, %r185, %r188;
$L__BB0_16:
	cvt.u32.u64 	%r189, %rd8;
	setp.lt.s32 	%p35, %r189, %r114;
	mul.hi.u32 	%r190, %r325, 954437177;
	shr.u32 	%r66, %r190, 2;
	mul.hi.u32 	%r191, %r322, 954437177;
	shr.u32 	%r67, %r191, 2;
	mul.hi.u32 	%r192, %r319, 954437177;
	shr.u32 	%r68, %r192, 2;
	mul.hi.u32 	%r193, %r316, 954437177;
	shr.u32 	%r69, %r193, 2;
	mul.lo.s32 	%r194, %r69, 18;
	sub.s32 	%r70, %r317, %r194;
	add.s16 	%rs66, %rs219, -768;
	mul.hi.u16 	%rs67, %rs66, -7281;
	shr.u16 	%rs68, %rs67, 8;
	cvt.u32.u16 	%r195, %rs68;
	add.s32 	%r196, %r7, %r195;
	setp.lt.s32 	%p36, %r196, %r111;
	and.pred  	%p37, %p35, %p36;
	setp.gt.s32 	%p38, %r70, -1;
	setp.lt.s32 	%p39, %r70, %r110;
	and.pred  	%p40, %p38, %p39;
	and.pred  	%p42, %p37, %p40;
	not.pred 	%p43, %p42;
	mov.u16 	%rs220, %rs34;
	@%p43 bra 	$L__BB0_18;
	cvt.u64.u32 	%rd48, %r196;
	cvt.u64.u32 	%rd49, %r70;
	add.s64 	%rd50, %rd5, %rd48;
	mad.lo.s64 	%rd51, %rd50, %rd3, %rd49;
	mad.lo.s64 	%rd52, %rd51, %rd4, %rd8;
	shl.b64 	%rd53, %rd52, 1;
	add.s64 	%rd54, %rd1, %rd53;
	ld.global.u16 	%rs220, [%rd54];
$L__BB0_18:
	cvt.u32.u64 	%r197, %rd8;
	setp.lt.s32 	%p44, %r197, %r114;
	mul.lo.s32 	%r198, %r69, 576;
	mul.hi.u32 	%r199, %r314, 954437177;
	shr.u32 	%r200, %r199, 6;
	mul.lo.s32 	%r201, %r200, 576;
	sub.s32 	%r202, %r201, %r198;
	add.s32 	%r203, %r327, %r202;
	add.s32 	%r204, %r48, %r203;
	st.shared.u16 	[%r204], %rs220;
	add.s16 	%rs69, %rs219, -512;
	mul.hi.u16 	%rs70, %rs69, -7281;
	shr.u16 	%rs71, %rs70, 8;
	cvt.u32.u16 	%r205, %rs71;
	add.s32 	%r206, %r7, %r205;
	setp.lt.s32 	%p45, %r206, %r111;
	and.pred  	%p46, %p44, %p45;
	mul.lo.s32 	%r207, %r68, 18;
	sub.s32 	%r208, %r318, %r207;
	setp.gt.s32 	%p47, %r208, -1;
	setp.lt.s32 	%p48, %r208, %r110;
	and.pred  	%p49, %p47, %p48;
	and.pred  	%p51, %p46, %p49;
	not.pred 	%p52, %p51;
	mov.u16 	%rs221, %rs34;
	@%p52 bra 	$L__BB0_20;
	cvt.u64.u32 	%rd55, %r206;
	mul.lo.s32 	%r209, %r68, 18;
	sub.s32 	%r210, %r318, %r209;
	cvt.u64.u32 	%rd56, %r210;
	add.s64 	%rd57, %rd5, %rd55;
	mad.lo.s64 	%rd58, %rd57, %rd3, %rd56;
	mad.lo.s64 	%rd59, %rd58, %rd4, %rd8;
	shl.b64 	%rd60, %rd59, 1;
	add.s64 	%rd61, %rd1, %rd60;
	ld.global.u16 	%rs221, [%rd61];
$L__BB0_20:
	cvt.u32.u64 	%r211, %rd8;
	setp.lt.s32 	%p53, %r211, %r114;
	mul.lo.s32 	%r212, %r68, 576;
	mul.hi.u32 	%r213, %r320, 954437177;
	shr.u32 	%r214, %r213, 6;
	mul.lo.s32 	%r215, %r214, 576;
	sub.s32 	%r216, %r215, %r212;
	add.s32 	%r217, %r327, %r216;
	add.s32 	%r218, %r44, %r217;
	st.shared.u16 	[%r218], %rs221;
	add.s16 	%rs72, %rs219, -256;
	mul.hi.u16 	%rs73, %rs72, -7281;
	shr.u16 	%rs74, %rs73, 8;
	cvt.u32.u16 	%r219, %rs74;
	add.s32 	%r220, %r7, %r219;
	setp.lt.s32 	%p54, %r220, %r111;
	and.pred  	%p55, %p53, %p54;
	mul.lo.s32 	%r221, %r67, 18;
	sub.s32 	%r222, %r321, %r221;
	setp.gt.s32 	%p56, %r222, -1;
	setp.lt.s32 	%p57, %r222, %r110;
	and.pred  	%p58, %p56, %p57;
	and.pred  	%p60, %p55, %p58;
	not.pred 	%p61, %p60;
	mov.u16 	%rs222, %rs34;
	@%p61 bra 	$L__BB0_22;
	cvt.u64.u32 	%rd62, %r220;
	mul.lo.s32 	%r223, %r67, 18;
	sub.s32 	%r224, %r321, %r223;
	cvt.u64.u32 	%rd63, %r224;
	add.s64 	%rd64, %rd5, %rd62;
	mad.lo.s64 	%rd65, %rd64, %rd3, %rd63;
	mad.lo.s64 	%rd66, %rd65, %rd4, %rd8;
	shl.b64 	%rd67, %rd66, 1;
	add.s64 	%rd68, %rd1, %rd67;
	ld.global.u16 	%rs222, [%rd68];
$L__BB0_22:
	cvt.u32.u64 	%r225, %rd8;
	setp.lt.s32 	%p62, %r225, %r114;
	mul.lo.s32 	%r226, %r67, 576;
	mul.hi.u32 	%r227, %r323, 954437177;
	shr.u32 	%r228, %r227, 6;
	mul.lo.s32 	%r229, %r228, 576;
	sub.s32 	%r230, %r229, %r226;
	add.s32 	%r231, %r327, %r230;
	add.s32 	%r232, %r40, %r231;
	st.shared.u16 	[%r232], %rs222;
	mul.hi.u16 	%rs75, %rs219, -7281;
	shr.u16 	%rs76, %rs75, 8;
	cvt.u32.u16 	%r233, %rs76;
	add.s32 	%r234, %r7, %r233;
	setp.lt.s32 	%p63, %r234, %r111;
	and.pred  	%p64, %p62, %p63;
	mul.lo.s32 	%r235, %r66, 18;
	sub.s32 	%r236, %r324, %r235;
	setp.gt.s32 	%p65, %r236, -1;
	setp.lt.s32 	%p66, %r236, %r110;
	and.pred  	%p67, %p65, %p66;
	and.pred  	%p69, %p64, %p67;
	not.pred 	%p70, %p69;
	mov.u16 	%rs223, %rs34;
	@%p70 bra 	$L__BB0_24;
	cvt.u64.u32 	%rd69, %r234;
	mul.lo.s32 	%r237, %r66, 18;
	sub.s32 	%r238, %r324, %r237;
	cvt.u64.u32 	%rd70, %r238;
	add.s64 	%rd71, %rd5, %rd69;
	mad.lo.s64 	%rd72, %rd71, %rd3, %rd70;
	mad.lo.s64 	%rd73, %rd72, %rd4, %rd8;
	shl.b64 	%rd74, %rd73, 1;
	add.s64 	%rd75, %rd1, %rd74;
	ld.global.u16 	%rs223, [%rd75];
$L__BB0_24:
	mul.lo.s32 	%r239, %r66, 576;
	mul.hi.u32 	%r240, %r326, 954437177;
	shr.u32 	%r241, %r240, 6;
	mul.lo.s32 	%r242, %r241, 576;
	sub.s32 	%r243, %r242, %r239;
	add.s32 	%r244, %r327, %r243;
	add.s32 	%r245, %r36, %r244;
	st.shared.u16 	[%r245], %rs223;
	add.s32 	%r75, %r314, 1024;
	add.s32 	%r327, %r327, 2048;
	add.s32 	%r326, %r326, 1024;
	add.s32 	%r325, %r325, 64;
	add.s32 	%r324, %r324, 64;
	add.s16 	%rs219, %rs219, 1024;
	add.s32 	%r323, %r323, 1024;
	add.s32 	%r322, %r322, 64;
	add.s32 	%r321, %r321, 64;
	add.s32 	%r320, %r320, 1024;
	add.s32 	%r319, %r319, 64;
	add.s32 	%r318, %r318, 64;
	add.s32 	%r317, %r317, 64;
	add.s32 	%r316, %r316, 64;
	setp.lt.u32 	%p71, %r314, 4160;
	mov.u32 	%r314, %r75;
	@%p71 bra 	$L__BB0_16;
$L__BB0_25:
	shl.b32 	%r246, %r4, 4;
	add.s32 	%r49, %r246, %r3;
	setp.gt.u32 	%p72, %r49, 2303;
	@%p72 bra 	$L__BB0_40;
	ld.param.u64 	%rd113, [_Z37conv2d_kernel_nhwc_fp16_shared_memoryP6__halfPKS_S2_iiiiiii_param_2];
	cvta.to.global.u64 	%rd9, %rd113;
	shr.u32 	%r247, %r15, 8;
	and.b32  	%r248, %r247, 1;
	setp.eq.b32 	%p73, %r248, 1;
	or.pred  	%p74, %p73, %p4;
	selp.b32 	%r315, %r49, %r18, %p73;
	@%p74 bra 	$L__BB0_30;
	setp.lt.s32 	%p75, %r25, %r115;
	add.s32 	%r51, %r313, %r24;
	setp.lt.s32 	%p76, %r51, %r114;
	and.pred  	%p77, %p75, %p76;
	@%p77 bra 	$L__BB0_29;
	st.shared.u16 	[%r26], %rs34;
	mov.u32 	%r315, %r18;
	bra.uni 	$L__BB0_30;
$L__BB0_29:
	cvt.u64.u32 	%rd76, %r51;
	add.s64 	%rd77, %rd7, %rd76;
	shl.b64 	%rd78, %rd77, 1;
	add.s64 	%rd79, %rd9, %rd78;
	ld.global.u16 	%rs77, [%rd79];
	st.shared.u16 	[%r26], %rs77;
	mov.u32 	%r315, %r18;
$L__BB0_30:
	setp.lt.u32 	%p78, %r15, 256;
	@%p78 bra 	$L__BB0_40;
$L__BB0_31:
	mov.u32 	%r88, %r315;
	cvt.u16.u32 	%rs22, %r88;
	mul.hi.u16 	%rs78, %rs22, -7281;
	shr.u16 	%rs79, %rs78, 7;
	mul.lo.s16 	%rs80, %rs79, 144;
	sub.s16 	%rs23, %rs22, %rs80;
	shr.u16 	%rs81, %rs23, 4;
	mul.lo.s16 	%rs82, %rs81, 86;
	shr.u16 	%rs83, %rs82, 8;
	mul.lo.s16 	%rs84, %rs83, 3;
	sub.s16 	%rs24, %rs81, %rs84;
	cvt.u32.u16 	%r250, %rs24;
	and.b32  	%r89, %r250, 255;
	mul.lo.s16 	%rs85, %rs23, 171;
	shr.u16 	%rs25, %rs85, 13;
	cvt.u32.u16 	%r90, %rs25;
	setp.le.s32 	%p79, %r113, %r90;
	setp.le.s32 	%p80, %r112, %r89;
	or.pred  	%p81, %p79, %p80;
	@%p81 bra 	$L__BB0_35;
	and.b16  	%rs86, %rs23, 15;
	cvt.u32.u16 	%r251, %rs86;
	cvt.u32.u16 	%r252, %rs79;
	add.s32 	%r91, %r9, %r252;
	add.s32 	%r92, %r313, %r251;
	shl.b32 	%r253, %r89, 4;
	cvt.u16.u32 	%rs89, %r90;
	mov.b32 	%r254, {%rs79, %rs89};
	mov.b32 	%r255, 12432;
	dp2a.lo.u32.u32 	%r256, %r254, %r255, %r251;
	add.s32 	%r93, %r253, %r256;
	setp.ge.s32 	%p82, %r91, %r115;
	setp.ge.s32 	%p83, %r92, %r114;
	or.pred  	%p84, %p82, %p83;
	@%p84 bra 	$L__BB0_34;
	mul.wide.u32 	%rd80, %r91, %r113;
	cvt.u64.u16 	%rd81, %rs25;
	cvt.u64.u16 	%rd82, %rs24;
	and.b64  	%rd83, %rd82, 255;
	cvt.u64.u32 	%rd84, %r92;
	add.s64 	%rd85, %rd80, %rd81;
	mad.lo.s64 	%rd86, %rd85, %rd6, %rd83;
	mad.lo.s64 	%rd87, %rd86, %rd4, %rd84;
	shl.b32 	%r260, %r93, 1;
	mov.u32 	%r261, _ZZ37conv2d_kernel_nhwc_fp16_shared_memoryP6__halfPKS_S2_iiiiiiiE11weight_tile;
	add.s32 	%r262, %r261, %r260;
	shl.b64 	%rd88, %rd87, 1;
	add.s64 	%rd89, %rd9, %rd88;
	ld.global.u16 	%rs90, [%rd89];
	st.shared.u16 	[%r262], %rs90;
	bra.uni 	$L__BB0_35;
$L__BB0_34:
	shl.b32 	%r257, %r93, 1;
	mov.u32 	%r258, _ZZ37conv2d_kernel_nhwc_fp16_shared_memoryP6__halfPKS_S2_iiiiiiiE11weight_tile;
	add.s32 	%r259, %r258, %r257;
	st.shared.u16 	[%r259], %rs34;
$L__BB0_35:
	add.s16 	%rs26, %rs22, 256;
	mul.hi.u16 	%rs91, %rs26, -7281;
	shr.u16 	%rs92, %rs91, 7;
	mul.lo.s16 	%rs93, %rs92, 144;
	sub.s16 	%rs27, %rs26, %rs93;
	shr.u16 	%rs94, %rs27, 4;
	mul.lo.s16 	%rs95, %rs94, 86;
	shr.u16 	%rs96, %rs95, 8;
	mul.lo.s16 	%rs97, %rs96, 3;
	sub.s16 	%rs28, %rs94, %rs97;
	cvt.u32.u16 	%r263, %rs28;
	and.b32  	%r94, %r263, 255;
	mul.lo.s16 	%rs98, %rs27, 171;
	shr.u16 	%rs29, %rs98, 13;
	cvt.u32.u16 	%r95, %rs29;
	setp.le.s32 	%p85, %r113, %r95;
	setp.le.s32 	%p86, %r112, %r94;
	or.pred  	%p87, %p85, %p86;
	@%p87 bra 	$L__BB0_39;
	and.b16  	%rs99, %rs27, 15;
	cvt.u32.u16 	%r264, %rs99;
	cvt.u32.u16 	%r265, %rs92;
	add.s32 	%r96, %r9, %r265;
	add.s32 	%r97, %r313, %r264;
	shl.b32 	%r266, %r94, 4;
	cvt.u16.u32 	%rs102, %r95;
	mov.b32 	%r267, {%rs92, %rs102};
	mov.b32 	%r268, 12432;
	dp2a.lo.u32.u32 	%r269, %r267, %r268, %r264;
	add.s32 	%r98, %r266, %r269;
	setp.lt.s32 	%p88, %r96, %r115;
	setp.lt.s32 	%p89, %r97, %r114;
	and.pred  	%p90, %p88, %p89;
	@%p90 bra 	$L__BB0_38;
	shl.b32 	%r270, %r98, 1;
	mov.u32 	%r271, _ZZ37conv2d_kernel_nhwc_fp16_shared_memoryP6__halfPKS_S2_iiiiiiiE11weight_tile;
	add.s32 	%r272, %r271, %r270;
	st.shared.u16 	[%r272], %rs34;
	bra.uni 	$L__BB0_39;
$L__BB0_38:
	mul.wide.u32 	%rd90, %r96, %r113;
	cvt.u64.u16 	%rd91, %rs29;
	cvt.u64.u16 	%rd92, %rs28;
	and.b64  	%rd93, %rd92, 255;
	cvt.u64.u32 	%rd94, %r97;
	add.s64 	%rd95, %rd90, %rd91;
	mad.lo.s64 	%rd96, %rd95, %rd6, %rd93;
	mad.lo.s64 	%rd97, %rd96, %rd4, %rd94;
	shl.b32 	%r273, %r98, 1;
	mov.u32 	%r274, _ZZ37conv2d_kernel_nhwc_fp16_shared_memoryP6__halfPKS_S2_iiiiiiiE11weight_tile;
	add.s32 	%r275, %r274, %r273;
	shl.b64 	%rd98, %rd97, 1;
	add.s64 	%rd99, %rd9, %rd98;
	ld.global.u16 	%rs103, [%rd99];
	st.shared.u16 	[%r275], %rs103;
$L__BB0_39:
	add.s32 	%r315, %r88, 512;
	setp.lt.u32 	%p91, %r88, 1792;
	@%p91 bra 	$L__BB0_31;
$L__BB0_40:
	bar.sync 	0;
	setp.gt.s32 	%p92, %r10, %r2;
	setp.gt.s32 	%p93, %r11, %r1;
	or.pred  	%p94, %p92, %p93;
	setp.lt.s32 	%p95, %r112, 1;
	or.pred  	%p96, %p94, %p95;
	@%p96 bra 	$L__BB0_49;
	mov.b32 	%r330, 0;
$L__BB0_42:
	setp.gt.s32 	%p97, %r113, 0;
	add.s32 	%r278, %r9, %r330;
	setp.lt.s32 	%p98, %r278, %r115;
	and.pred  	%p99, %p98, %p97;
	@%p99 bra 	$L__BB0_43;
	bra.uni 	$L__BB0_48;
$L__BB0_43:
	mul.lo.s32 	%r280, %r113, %r112;
	mul.lo.s32 	%r102, %r280, %r330;
	mul.wide.u32 	%rd100, %r330, 2;
	add.s64 	%rd10, %rd2, %rd100;
	ld.local.u16 	%rs225, [%rd10];
	mov.b32 	%r331, 0;
$L__BB0_44:
	add.s32 	%r282, %r331, %r4;
	mul.lo.s32 	%r104, %r282, 288;
	mul.lo.s32 	%r105, %r12, %r331;
	mov.b32 	%r332, 0;
$L__BB0_45:
	add.s32 	%r283, %r332, %r3;
	shl.b32 	%r284, %r283, 4;
	add.s32 	%r285, %r284, %r104;
	add.s32 	%r286, %r332, %r102;
	shl.b32 	%r287, %r286, 4;
	add.s32 	%r288, %r287, %r105;
	shl.b32 	%r289, %r285, 1;
	mov.u32 	%r290, _ZZ37conv2d_kernel_nhwc_fp16_shared_memoryP6__halfPKS_S2_iiiiiiiE10input_tile;
	add.s32 	%r291, %r290, %r289;
	shl.b32 	%r292, %r288, 1;
	mov.u32 	%r293, _ZZ37conv2d_kernel_nhwc_fp16_shared_memoryP6__halfPKS_S2_iiiiiiiE11weight_tile;
	add.s32 	%r294, %r293, %r292;
	ld.shared.u16 	%rs105, [%r291];
	ld.shared.u16 	%rs106, [%r294];
	// begin inline asm
	{mul.f16 %rs104,%rs105,%rs106;
}
	// end inline asm
	// begin inline asm
	{add.f16 %rs107,%rs225,%rs104;
}
	// end inline asm
	ld.shared.u16 	%rs111, [%r291+2];
	ld.shared.u16 	%rs112, [%r294+2];
	// begin inline asm
	{mul.f16 %rs110,%rs111,%rs112;
}
	// end inline asm
	// begin inline asm
	{add.f16 %rs113,%rs107,%rs110;
}
	// end inline asm
	ld.shared.u16 	%rs117, [%r291+4];
	ld.shared.u16 	%rs118, [%r294+4];
	// begin inline asm
	{mul.f16 %rs116,%rs117,%rs118;
}
	// end inline asm
	// begin inline asm
	{add.f16 %rs119,%rs113,%rs116;
}
	// end inline asm
	ld.shared.u16 	%rs123, [%r291+6];
	ld.shared.u16 	%rs124, [%r294+6];
	// begin inline asm
	{mul.f16 %rs122,%rs123,%rs124;
}
	// end inline asm
	// begin inline asm
	{add.f16 %rs125,%rs119,%rs122;
}
	// end inline asm
	ld.shared.u16 	%rs129, [%r291+8];
	ld.shared.u16 	%rs130, [%r294+8];
	// begin inline asm
	{mul.f16 %rs128,%rs129,%rs130;
}
	// end inline asm
	// begin inline asm
	{add.f16 %rs131,%rs125,%rs128;
}
	// end inline asm
	ld.shared.u16 	%rs135, [%r291+10];
	ld.shared.u16 	%rs136, [%r294+10];
	// begin inline asm
	{mul.f16 %rs134,%rs135,%rs136;
}
	// end inline asm
	// begin inline asm
	{add.f16 %rs137,%rs131,%rs134;
}
	// end inline asm
	ld.shared.u16 	%rs141, [%r291+12];
	ld.shared.u16 	%rs142, [%r294+12];
	// begin inline asm
	{mul.f16 %rs140,%rs141,%rs142;
}
	// end inline asm
	// begin inline asm
	{add.f16 %rs143,%rs137,%rs140;
}
	// end inline asm
	ld.shared.u16 	%rs147, [%r291+14];
	ld.shared.u16 	%rs148, [%r294+14];
	// begin inline asm
	{mul.f16 %rs146,%rs147,%rs148;
}
	// end inline asm
	// begin inline asm
	{add.f16 %rs149,%rs143,%rs146;
}
	// end inline asm
	ld.shared.u16 	%rs153, [%r291+16];
	ld.shared.u16 	%rs154, [%r294+16];
	// begin inline asm
	{mul.f16 %rs152,%rs153,%rs154;
}
	// end inline asm
	// begin inline asm
	{add.f16 %rs155,%rs149,%rs152;
}
	// end inline asm
	ld.shared.u16 	%rs159, [%r291+18];
	ld.shared.u16 	%rs160, [%r294+18];
	// begin inline asm
	{mul.f16 %rs158,%rs159,%rs160;
}
	// end inline asm
	// begin inline asm
	{add.f16 %rs161,%rs155,%rs158;
}
	// end inline asm
	ld.shared.u16 	%rs165, [%r291+20];
	ld.shared.u16 	%rs166, [%r294+20];
	// begin inline asm
	{mul.f16 %rs164,%rs165,%rs166;
}
	// end inline asm
	// begin inline asm
	{add.f16 %rs167,%rs161,%rs164;
}
	// end inline asm
	ld.shared.u16 	%rs171, [%r291+22];
	ld.shared.u16 	%rs172, [%r294+22];
	// begin inline asm
	{mul.f16 %rs170,%rs171,%rs172;
}
	// end inline asm
	// begin inline asm
	{add.f16 %rs173,%rs167,%rs170;
}
	// end inline asm
	ld.shared.u16 	%rs177, [%r291+24];
	ld.shared.u16 	%rs178, [%r294+24];
	// begin inline asm
	{mul.f16 %rs176,%rs177,%rs178;
}
	// end inline asm
	// begin inline asm
	{add.f16 %rs179,%rs173,%rs176;
}
	// end inline asm
	ld.shared.u16 	%rs183, [%r291+26];
	ld.shared.u16 	%rs184, [%r294+26];
	// begin inline asm
	{mul.f16 %rs182,%rs183,%rs184;
}
	// end inline asm
	// begin inline asm
	{add.f16 %rs185,%rs179,%rs182;
}
	// end inline asm
	ld.shared.u16 	%rs189, [%r291+28];
	ld.shared.u16 	%rs190, [%r294+28];
	// begin inline asm
	{mul.f16 %rs188,%rs189,%rs190;
}
	// end inline asm
	// begin inline asm
	{add.f16 %rs191,%rs185,%rs188;
}
	// end inline asm
	ld.shared.u16 	%rs195, [%r291+30];
	ld.shared.u16 	%rs196, [%r294+30];
	// begin inline asm
	{mul.f16 %rs194,%rs195,%rs196;
}
	// end inline asm
	// begin inline asm
	{add.f16 %rs225,%rs191,%rs194;
}
	// end inline asm
	add.s32 	%r332, %r332, 1;
	setp.ne.s32 	%p100, %r332, %r112;
	@%p100 bra 	$L__BB0_45;
	add.s32 	%r331, %r331, 1;
	setp.eq.s32 	%p101, %r331, %r113;
	@%p101 bra 	$L__BB0_47;
	bra.uni 	$L__BB0_44;
$L__BB0_47:
	st.local.u16 	[%rd10], %rs225;
$L__BB0_48:
	add.s32 	%r330, %r330, 1;
	setp.eq.s32 	%p102, %r330, 16;
	@%p102 bra 	$L__BB0_49;
	bra.uni 	$L__BB0_42;
$L__BB0_49:
	bar.sync 	0;
	add.s32 	%r313, %r313, 16;
	setp.lt.s32 	%p103, %r313, %r114;
	@%p103 bra 	$L__BB0_3;
$L__BB0_50:
	setp.gt.s32 	%p104, %r10, %r2;
	setp.gt.s32 	%p105, %r11, %r1;
	or.pred  	%p106, %p104, %p105;
	@%p106 bra 	$L__BB0_83;
	ld.param.u64 	%rd112, [_Z37conv2d_kernel_nhwc_fp16_shared_memoryP6__halfPKS_S2_iiiiiii_param_0];
	add.s32 	%r296, %r1, 1;
	add.s32 	%r297, %r2, 1;
	cvt.s64.s32 	%rd101, %r297;
	cvt.u64.u32 	%rd102, %r115;
	mul.wide.s32 	%rd103, %r8, %r296;
	cvt.u64.u32 	%rd104, %r11;
	cvt.s64.s32 	%rd105, %r10;
	add.s64 	%rd106, %rd103, %rd104;
	mad.lo.s64 	%rd107, %rd106, %rd101, %rd105;
	setp.ge.s32 	%p107, %r9, %r115;
	cvt.u64.u32 	%rd108, %r9;
	mad.lo.s64 	%rd109, %rd107, %rd102, %rd108;
	cvta.to.global.u64 	%rd110, %rd112;
	shl.b64 	%rd111, %rd109, 1;
	add.s64 	%rd11, %rd110, %rd111;
	@%p107 bra 	$L__BB0_53;
	ld.local.u16 	%rs200, [%rd2];
	st.global.u16 	[%rd11], %rs200;
$L__BB0_53:
	add.s32 	%r298, %r9, 1;
	setp.ge.s32 	%p108, %r298, %r115;
	@%p108 bra 	$L__BB0_55;
	ld.local.u16 	%rs201, [%rd2+2];
	st.global.u16 	[%rd11+2], %rs201;
$L__BB0_55:
	add.s32 	%r299, %r9, 2;
	setp.ge.s32 	%p109, %r299, %r115;
	@%p109 bra 	$L__BB0_57;
	ld.local.u16 	%rs202, [%rd2+4];
	st.global.u16 	[%rd11+4], %rs202;
$L__BB0_57:
	add.s32 	%r300, %r9, 3;
	setp.ge.s32 	%p110, %r300, %r115;
	@%p110 bra 	$L__BB0_59;
	ld.local.u16 	%rs203, [%rd2+6];
	st.global.u16 	[%rd11+6], %rs203;
$L__BB0_59:
	add.s32 	%r301, %r9, 4;
	setp.ge.s32 	%p111, %r301, %r115;
	@%p111 bra 	$L__BB0_61;
	ld.local.u16 	%rs204, [%rd2+8];
	st.global.u16 	[%rd11+8], %rs204;
$L__BB0_61:
	add.s32 	%r302, %r9, 5;
	setp.ge.s32 	%p112, %r302, %r115;
	@%p112 bra 	$L__BB0_63;
	ld.local.u16 	%rs205, [%rd2+10];
	st.global.u16 	[%rd11+10], %rs205;
$L__BB0_63:
	add.s32 	%r303, %r9, 6;
	setp.ge.s32 	%p113, %r303, %r115;
	@%p113 bra 	$L__BB0_65;
	ld.local.u16 	%rs206, [%rd2+12];
	st.global.u16 	[%rd11+12], %rs206;
$L__BB0_65:
	add.s32 	%r304, %r9, 7;
	setp.ge.s32 	%p114, %r304, %r115;
	@%p114 bra 	$L__BB0_67;
	ld.local.u16 	%rs207, [%rd2+14];
	st.global.u16 	[%rd11+14], %rs207;
$L__BB0_67:
	add.s32 	%r305, %r9, 8;
	setp.ge.s32 	%p115, %r305, %r115;
	@%p115 bra 	$L__BB0_69;
	ld.local.u16 	%rs208, [%rd2+16];
	st.global.u16 	[%rd11+16], %rs208;
$L__BB0_69:
	add.s32 	%r306, %r9, 9;
	setp.ge.s32 	%p116, %r306, %r115;
	@%p116 bra 	$L__BB0_71;
	ld.local.u16 	%rs209, [%rd2+18];
	st.global.u16 	[%rd11+18], %rs209;
$L__BB0_71:
	add.s32 	%r307, %r9, 10;
	setp.ge.s32 	%p117, %r307, %r115;
	@%p117 bra 	$L__BB0_73;
	ld.local.u16 	%rs210, [%rd2+20];
	st.global.u16 	[%rd11+20], %rs210;
$L__BB0_73:
	add.s32 	%r308, %r9, 11;
	setp.ge.s32 	%p118, %r308, %r115;
	@%p118 bra 	$L__BB0_75;
	ld.local.u16 	%rs211, [%rd2+22];
	st.global.u16 	[%rd11+22], %rs211;
$L__BB0_75:
	add.s32 	%r309, %r9, 12;
	setp.ge.s32 	%p119, %r309, %r115;
	@%p119 bra 	$L__BB0_77;
	ld.local.u16 	%rs212, [%rd2+24];
	st.global.u16 	[%rd11+24], %rs212;
$L__BB0_77:
	add.s32 	%r310, %r9, 13;
	setp.ge.s32 	%p120, %r310, %r115;
	@%p120 bra 	$L__BB0_79;
	ld.local.u16 	%rs213, [%rd2+26];
	st.global.u16 	[%rd11+26], %rs213;
$L__BB0_79:
	add.s32 	%r311, %r9, 14;
	setp.ge.s32 	%p121, %r311, %r115;
	@%p121 bra 	$L__BB0_81;
	ld.local.u16 	%rs214, [%rd2+28];
	st.global.u16 	[%rd11+28], %rs214;
$L__BB0_81:
	add.s32 	%r312, %r9, 15;
	setp.ge.s32 	%p122, %r312, %r115;
	@%p122 bra 	$L__BB0_83;
	ld.local.u16 	%rs215, [%rd2+30];
	st.global.u16 	[%rd11+30], %rs215;
$L__BB0_83:
	ret;

}


// ===== COMPILED SASS (sm_100) =====

	.target	sm_100

	.elftype	@"ET_EXEC"


//--------------------- .note.nv.tkinfo           --------------------------
	.section	.note.nv.tkinfo,"",@"SHT_NOTE"
	.sectionflags	@"SHF_NOTE_NV_TKINFO"
	.tkinfo
        /*0018*/ 	.word	0x00000002
        /*0030*/ 	.string	""
        /*0030*/ 	.string	"ptxas"
        /*0030*/ 	.string	"Cuda compilation tools, release 13.0, V13.0.88"
        /*0030*/ 	.string	"Build cuda_13.0.r13.0/compiler.36424714_0"
        /*0030*/ 	.string	"-arch sm_100 -m 64 "



//--------------------- .note.nv.cuinfo           --------------------------
	.section	.note.nv.cuinfo,"",@"SHT_NOTE"
	.sectionflags	@"SHF_NOTE_NV_CUINFO"
        /*0018*/ 	.short	0x0002
        /*001a*/ 	.short	0x0064
        /*001c*/ 	.short	0x0082
	.zero		2


//--------------------- .nv.info                  --------------------------
	.section	.nv.info,"",@"SHT_CUDA_INFO"
	.align	4


	//----- nvinfo : EIATTR_REGCOUNT
	.align		4
        /*0000*/ 	.byte	0x04, 0x2f
        /*0002*/ 	.short	(.L_1 - .L_0)
	.align		4
.L_0:
        /*0004*/ 	.word	index@(_Z37conv2d_kernel_nhwc_fp16_shared_memoryP6__halfPKS_S2_iiiiiii)
        /*0008*/ 	.word	0x0000002f


	//----- nvinfo : EIATTR_FRAME_SIZE
	.align		4
.L_1:
        /*000c*/ 	.byte	0x04, 0x11
        /*000e*/ 	.short	(.L_3 - .L_2)
	.align		4
.L_2:
        /*0010*/ 	.word	index@(_Z37conv2d_kernel_nhwc_fp16_shared_memoryP6__halfPKS_S2_iiiiiii)
        /*0014*/ 	.word	0x00000020


	//----- nvinfo : EIATTR_MIN_STACK_SIZE
	.align		4
.L_3:
        /*0018*/ 	.byte	0x04, 0x12
        /*001a*/ 	.short	(.L_5 - .L_4)
	.align		4
.L_4:
        /*001c*/ 	.word	index@(_Z37conv2d_kernel_nhwc_fp16_shared_memoryP6__halfPKS_S2_iiiiiii)
        /*0020*/ 	.word	0x00000020
.L_5:


//--------------------- .nv.compat                --------------------------
	.section	.nv.compat,"",@"SHT_CUDA_COMPAT_INFO"
	.align	4
        /*0000*/ 	.byte	0x02, 0x09, 0x00, 0x00, 0x02, 0x02, 0x01, 0x00, 0x02, 0x05, 0x05, 0x00, 0x03, 0x07, 0x01, 0x01
        /*0010*/ 	.byte	0x02, 0x03, 0x00, 0x00, 0x02, 0x06, 0x01, 0x00, 0x04, 0x0b, 0x08, 0x00, 0x09, 0x00, 0x00, 0x00
        /*0020*/ 	.byte	0x00, 0x00, 0x00, 0x00


//--------------------- .nv.info._Z37conv2d_kernel_nhwc_fp16_shared_memoryP6__halfPKS_S2_iiiiiii --------------------------
	.section	.nv.info._Z37conv2d_kernel_nhwc_fp16_shared_memoryP6__halfPKS_S2_iiiiiii,"",@"SHT_CUDA_INFO"
	.sectionflags	@""
	.align	4


	//----- nvinfo : EIATTR_CUDA_API_VERSION
	.align		4
        /*0000*/ 	.byte	0x04, 0x37
        /*0002*/ 	.short	(.L_7 - .L_6)
.L_6:
        /*0004*/ 	.word	0x00000082


	//----- nvinfo : EIATTR_KPARAM_INFO
	.align		4
.L_7:
        /*0008*/ 	.byte	0x04, 0x17
        /*000a*/ 	.short	(.L_9 - .L_8)
.L_8:
        /*000c*/ 	.word	0x00000000
        /*0010*/ 	.short	0x0009
        /*0012*/ 	.short	0x0030
        /*0014*/ 	.byte	0x00, 0xf0, 0x11, 0x00


	//----- nvinfo : EIATTR_KPARAM_INFO
	.align		4
.L_9:
        /*0018*/ 	.byte	0x04, 0x17
        /*001a*/ 	.short	(.L_11 - .L_10)
.L_10:
        /*001c*/ 	.word	0x00000000
        /*0020*/ 	.short	0x0008
        /*0022*/ 	.short	0x002c
        /*0024*/ 	.byte	0x00, 0xf0, 0x11, 0x00


	//----- nvinfo : EIATTR_KPARAM_INFO
	.align		4
.L_11:
        /*0028*/ 	.byte	0x04, 0x17
        /*002a*/ 	.short	(.L_13 - .L_12)
.L_12:
        /*002c*/ 	.word	0x00000000
        /*0030*/ 	.short	0x0007
        /*0032*/ 	.short	0x0028
        /*0034*/ 	.byte	0x00, 0xf0, 0x11, 0x00


	//----- nvinfo : EIATTR_KPARAM_INFO
	.align		4
.L_13:
        /*0038*/ 	.byte	0x04, 0x17
        /*003a*/ 	.short	(.L_15 - .L_14)
.L_14:
        /*003c*/ 	.word	0x00000000
        /*0040*/ 	.short	0x0006
        /*0042*/ 	.short	0x0024
        /*0044*/ 	.byte	0x00, 0xf0, 0x11, 0x00


	//----- nvinfo : EIATTR_KPARAM_INFO
	.align		4
.L_15:
        /*0048*/ 	.byte	0x04, 0x17
        /*004a*/ 	.short	(.L_17 - .L_16)
.L_16:
        /*004c*/ 	.word	0x00000000
        /*0050*/ 	.short	0x0005
        /*0052*/ 	.short	0x0020
        /*0054*/ 	.byte	0x00, 0xf0, 0x11, 0x00


	//----- nvinfo : EIATTR_KPARAM_INFO
	.align		4
.L_17:
        /*0058*/ 	.byte	0x04, 0x17
        /*005a*/ 	.short	(.L_19 - .L_18)
.L_18:
        /*005c*/ 	.word	0x00000000
        /*0060*/ 	.short	0x0004
        /*0062*/ 	.short	0x001c
        /*0064*/ 	.byte	0x00, 0xf0, 0x11, 0x00


	//----- nvinfo : EIATTR_KPARAM_INFO
	.align		4
.L_19:
        /*0068*/ 	.byte	0x04, 0x17
        /*006a*/ 	.short	(.L_21 - .L_20)
.L_20:
        /*006c*/ 	.word	0x00000000
        /*0070*/ 	.short	0x0003
        /*0072*/ 	.short	0x0018
        /*0074*/ 	.byte	0x00, 0xf0, 0x11, 0x00


	//----- nvinfo : EIATTR_KPARAM_INFO
	.align		4
.L_21:
        /*0078*/ 	.byte	0x04, 0x17
        /*007a*/ 	.short	(.L_23 - .L_22)
.L_22:
        /*007c*/ 	.word	0x00000000
        /*0080*/ 	.short	0x0002
        /*0082*/ 	.short	0x0010
        /*0084*/ 	.byte	0x00, 0xf5, 0x21, 0x00


	//----- nvinfo : EIATTR_KPARAM_INFO
	.align		4
.L_23:
        /*0088*/ 	.byte	0x04, 0x17
        /*008a*/ 	.short	(.L_25 - .L_24)
.L_24:
        /*008c*/ 	.word	0x00000000
        /*0090*/ 	.short	0x0001
        /*0092*/ 	.short	0x0008
        /*0094*/ 	.byte	0x00, 0xf5, 0x21, 0x00


	//----- nvinfo : EIATTR_KPARAM_INFO
	.align		4
.L_25:
        /*0098*/ 	.byte	0x04, 0x17
        /*009a*/ 	.short	(.L_27 - .L_26)
.L_26:
        /*009c*/ 	.word	0x00000000
        /*00a0*/ 	.short	0x0000
        /*00a2*/ 	.short	0x0000
        /*00a4*/ 	.byte	0x00, 0xf5, 0x21, 0x00


	//----- nvinfo : EIATTR_SPARSE_MMA_MASK
	.align		4
.L_27:
        /*00a8*/ 	.byte	0x03, 0x50
        /*00aa*/ 	.short	0x0000


	//----- nvinfo : EIATTR_MAXREG_COUNT
	.align		4
        /*00ac*/ 	.byte	0x03, 0x1b
        /*00ae*/ 	.short	0x00ff


	//----- nvinfo : EIATTR_NUM_BARRIERS
	.align		4
        /*00b0*/ 	.byte	0x02, 0x4c
        /*00b2*/ 	.byte	0x01
	.zero		1


	//----- nvinfo : EIATTR_MERCURY_ISA_VERSION
	.align		4
        /*00b4*/ 	.byte	0x03, 0x5f
        /*00b6*/ 	.short	0x0101


	//----- nvinfo : EIATTR_VRC_CTA_INIT_COUNT
	.align		4
        /*00b8*/ 	.byte	0x02, 0x4a
	.zero		1
	.zero		1


	//----- nvinfo : EIATTR_EXIT_INSTR_OFFSETS
	.align		4
        /*00bc*/ 	.byte	0x04, 0x1c
        /*00be*/ 	.short	(.L_29 - .L_28)


	//   ....[0]....
.L_28:
        /*00c0*/ 	.word	0x00000250


	//   ....[1]....
        /*00c4*/ 	.word	0x000030c0


	//   ....[2]....
        /*00c8*/ 	.word	0x000035c0


	//   ....[3]....
        /*00cc*/ 	.word	0x000035f0


	//----- nvinfo : EIATTR_CRS_STACK_SIZE
	.align		4
.L_29:
        /*00d0*/ 	.byte	0x04, 0x1e
        /*00d2*/ 	.short	(.L_31 - .L_30)
.L_30:
        /*00d4*/ 	.word	0x00000000


	//----- nvinfo : EIATTR_CBANK_PARAM_SIZE
	.align		4
.L_31:
        /*00d8*/ 	.byte	0x03, 0x19
        /*00da*/ 	.short	0x0034


	//----- nvinfo : EIATTR_PARAM_CBANK
	.align		4
        /*00dc*/ 	.byte	0x04, 0x0a
        /*00de*/ 	.short	(.L_33 - .L_32)
	.align		4
.L_32:
        /*00e0*/ 	.word	index@(.nv.constant0._Z37conv2d_kernel_nhwc_fp16_shared_memoryP6__halfPKS_S2_iiiiiii)
        /*00e4*/ 	.short	0x0380
        /*00e6*/ 	.short	0x0034


	//----- nvinfo : EIATTR_SW_WAR
	.align		4
.L_33:
        /*00e8*/ 	.byte	0x04, 0x36
        /*00ea*/ 	.short	(.L_35 - .L_34)
.L_34:
        /*00ec*/ 	.word	0x00000008
.L_35:


//--------------------- .nv.callgraph             --------------------------
	.section	.nv.callgraph,"",@"SHT_CUDA_CALLGRAPH"
	.align	4
	.sectionentsize	8
	.align		4
        /*0000*/ 	.word	0x00000000
	.align		4
        /*0004*/ 	.word	0xffffffff
	.align		4
        /*0008*/ 	.word	0x00000000
	.align		4
        /*000c*/ 	.word	0xfffffffe
	.align		4
        /*0010*/ 	.word	0x00000000
	.align		4
        /*0014*/ 	.word	0xfffffffd
	.align		4
        /*0018*/ 	.word	0x00000000
	.align		4
        /*001c*/ 	.word	0xfffffffc


//--------------------- .text._Z37conv2d_kernel_nhwc_fp16_shared_memoryP6__halfPKS_S2_iiiiiii --------------------------
	.section	.text._Z37conv2d_kernel_nhwc_fp16_shared_memoryP6__halfPKS_S2_iiiiiii,"ax",@progbits
	.align	128
        .global         _Z37conv2d_kernel_nhwc_fp16_shared_memoryP6__halfPKS_S2_iiiiiii
        .type           _Z37conv2d_kernel_nhwc_fp16_shared_memoryP6__halfPKS_S2_iiiiiii,@function
        .size           _Z37conv2d_kernel_nhwc_fp16_shared_memoryP6__halfPKS_S2_iiiiiii,(.L_x_30 - _Z37conv2d_kernel_nhwc_fp16_shared_memoryP6__halfPKS_S2_iiiiiii)
        .other          _Z37conv2d_kernel_nhwc_fp16_shared_memoryP6__halfPKS_S2_iiiiiii,@"STO_CUDA_ENTRY STV_DEFAULT"
_Z37conv2d_kernel_nhwc_fp16_shared_memoryP6__halfPKS_S2_iiiiiii:
.text._Z37conv2d_kernel_nhwc_fp16_shared_memoryP6__halfPKS_S2_iiiiiii:
[----:B------:R-:W0:Y:S08]  /*0000*/  LDC R1, c[0x0][0x37c] ;  /* 0x0000df00ff017b82 */ /* 0x000e300000000800 */
[----:B------:R-:W1:Y:S01]  /*0010*/  LDC R0, c[0x0][0x3b0] ;  /* 0x0000ec00ff007b82 */ /* 0x000e620000000800 */
[----:B------:R-:W2:Y:S01]  /*0020*/  S2R R5, SR_CTAID.Z ;  /* 0x0000000000057919 */ /* 0x000ea20000002700 */
[----:B------:R-:W3:Y:S01]  /*0030*/  LDCU UR4, c[0x0][0x398] ;  /* 0x00007300ff0477ac */ /* 0x000ee20008000800 */
[----:B0-----:R-:W-:-:S05]  /*0040*/  VIADD R1, R1, 0xffffffe0 ;  /* 0xffffffe001017836 */ /* 0x001fca0000000000 */
[----:B------:R0:W-:Y:S04]  /*0050*/  STL.128 [R1], RZ ;  /* 0x000000ff01007387 */ /* 0x0001e80000100c00 */
[----:B------:R0:W-:Y:S01]  /*0060*/  STL.128 [R1+0x10], RZ ;  /* 0x000010ff01007387 */ /* 0x0001e20000100c00 */
[----:B-1----:R-:W-:-:S05]  /*0070*/  VIADD R0, R0, 0xf ;  /* 0x0000000f00007836 */ /* 0x002fca0000000000 */
[----:B------:R-:W-:-:S04]  /*0080*/  SHF.R.S32.HI R3, RZ, 0x1f, R0 ;  /* 0x0000001fff037819 */ /* 0x000fc80000011400 */
[----:B------:R-:W-:Y:S02]  /*0090*/  LEA.HI R3, R3, R0, RZ, 0x4 ;  /* 0x0000000003037211 */ /* 0x000fe400078f20ff */
[----:B--2---:R-:W-:Y:S02]  /*00a0*/  IABS R8, R5 ;  /* 0x0000000500087213 */ /* 0x004fe40000000000 */
[----:B------:R-:W-:-:S04]  /*00b0*/  SHF.R.S32.HI R4, RZ, 0x4, R3 ;  /* 0x00000004ff047819 */ /* 0x000fc80000011403 */
[-C--:B------:R-:W-:Y:S02]  /*00c0*/  IABS R7, R4.reuse ;  /* 0x0000000400077213 */ /* 0x080fe40000000000 */
[----:B------:R-:W-:Y:S02]  /*00d0*/  IABS R10, R4 ;  /* 0x00000004000a7213 */ /* 0x000fe40000000000 */
[----:B------:R-:W1:Y:S08]  /*00e0*/  I2F.RP R0, R7 ;  /* 0x0000000700007306 */ /* 0x000e700000209400 */
[----:B-1----:R-:W1:Y:S02]  /*00f0*/  MUFU.RCP R0, R0 ;  /* 0x0000000000007308 */ /* 0x002e640000001000 */
[----:B-1----:R-:W-:-:S06]  /*0100*/  VIADD R2, R0, 0xffffffe ;  /* 0x0ffffffe00027836 */ /* 0x002fcc0000000000 */
[----:B------:R1:W2:Y:S02]  /*0110*/  F2I.FTZ.U32.TRUNC.NTZ R3, R2 ;  /* 0x0000000200037305 */ /* 0x0002a4000021f000 */
[----:B-1----:R-:W-:Y:S02]  /*0120*/  IMAD.MOV.U32 R2, RZ, RZ, RZ ;  /* 0x000000ffff027224 */ /* 0x002fe400078e00ff */
[----:B--2---:R-:W-:-:S04]  /*0130*/  IMAD.MOV R6, RZ, RZ, -R3 ;  /* 0x000000ffff067224 */ /* 0x004fc800078e0a03 */
[----:B------:R-:W-:Y:S02]  /*0140*/  IMAD R9, R6, R7, RZ ;  /* 0x0000000706097224 */ /* 0x000fe400078e02ff */
[----:B------:R-:W-:Y:S02]  /*0150*/  IMAD.MOV.U32 R6, RZ, RZ, R8 ;  /* 0x000000ffff067224 */ /* 0x000fe400078e0008 */
[----:B------:R-:W-:-:S04]  /*0160*/  IMAD.HI.U32 R3, R3, R9, R2 ;  /* 0x0000000903037227 */ /* 0x000fc800078e0002 */
[----:B------:R-:W-:Y:S02]  /*0170*/  IMAD.MOV R9, RZ, RZ, -R10 ;  /* 0x000000ffff097224 */ /* 0x000fe400078e0a0a */
[----:B------:R-:W-:-:S04]  /*0180*/  IMAD.HI.U32 R12, R3, R6, RZ ;  /* 0x00000006030c7227 */ /* 0x000fc800078e00ff */
[----:B------:R-:W-:-:S05]  /*0190*/  IMAD R0, R12, R9, R6 ;  /* 0x000000090c007224 */ /* 0x000fca00078e0206 */
[----:B------:R-:W-:-:S13]  /*01a0*/  ISETP.GT.U32.AND P1, PT, R7, R0, PT ;  /* 0x000000000700720c */ /* 0x000fda0003f24070 */
[-C--:B------:R-:W-:Y:S01]  /*01b0*/  @!P1 IADD3 R0, PT, PT, R0, -R7.reuse, RZ ;  /* 0x8000000700009210 */ /* 0x080fe20007ffe0ff */
[----:B------:R-:W-:Y:S01]  /*01c0*/  @!P1 VIADD R12, R12, 0x1 ;  /* 0x000000010c0c9836 */ /* 0x000fe20000000000 */
[----:B------:R-:W-:Y:S02]  /*01d0*/  ISETP.NE.AND P1, PT, R4, RZ, PT ;  /* 0x000000ff0400720c */ /* 0x000fe40003f25270 */
[----:B------:R-:W-:Y:S02]  /*01e0*/  ISETP.GE.U32.AND P0, PT, R0, R7, PT ;  /* 0x000000070000720c */ /* 0x000fe40003f06070 */
[----:B------:R-:W-:-:S04]  /*01f0*/  LOP3.LUT R0, R5, R4, RZ, 0x3c, !PT ;  /* 0x0000000405007212 */ /* 0x000fc800078e3cff */
[----:B------:R-:W-:-:S07]  /*0200*/  ISETP.GE.AND P2, PT, R0, RZ, PT ;  /* 0x000000ff0000720c */ /* 0x000fce0003f46270 */
[----:B------:R-:W-:-:S06]  /*0210*/  @P0 VIADD R12, R12, 0x1 ;  /* 0x000000010c0c0836 */ /* 0x000fcc0000000000 */
[----:B------:R-:W-:Y:S01]  /*0220*/  @!P2 IMAD.MOV R12, RZ, RZ, -R12 ;  /* 0x000000ffff0ca224 */ /* 0x000fe200078e0a0c */
[----:B------:R-:W-:-:S04]  /*0230*/  @!P1 LOP3.LUT R12, RZ, R4, RZ, 0x33, !PT ;  /* 0x00000004ff0c9212 */ /* 0x000fc800078e33ff */
[----:B---3--:R-:W-:-:S13]  /*0240*/  ISETP.GE.AND P0, PT, R12, UR4, PT ;  /* 0x000000040c007c0c */ /* 0x008fda000bf06270 */
[----:B0-----:R-:W-:Y:S05]  /*0250*/  @P0 EXIT ;  /* 0x000000000000094d */ /* 0x001fea0003800000 */
[----:B------:R-:W0:Y:S01]  /*0260*/  S2R R9, SR_TID.Y ;  /* 0x0000000000097919 */ /* 0x000e220000002200 */
[----:B------:R-:W1:Y:S01]  /*0270*/  S2UR UR7, SR_CTAID.Y ;  /* 0x00000000000779c3 */ /* 0x000e620000002600 */
[----:B------:R-:W2:Y:S01]  /*0280*/  LDCU.128 UR16, c[0x0][0x3a0] ;  /* 0x00007400ff1077ac */ /* 0x000ea20008000c00 */
[----:B------:R-:W-:Y:S01]  /*0290*/  IMAD.MOV R2, RZ, RZ, -R12 ;  /* 0x000000ffff027224 */ /* 0x000fe200078e0a0c */
[----:B------:R-:W3:Y:S01]  /*02a0*/  S2R R7, SR_TID.X ;  /* 0x0000000000077919 */ /* 0x000ee20000002100 */
[----:B------:R-:W4:Y:S02]  /*02b0*/  LDCU.64 UR14, c[0x0][0x358] ;  /* 0x00006b00ff0e77ac */ /* 0x000f240008000a00 */
[----:B------:R-:W-:Y:S01]  /*02c0*/  IMAD R4, R4, R2, R5 ;  /* 0x0000000204047224 */ /* 0x000fe200078e0205 */
[----:B------:R-:W3:Y:S01]  /*02d0*/  S2R R0, SR_CTAID.X ;  /* 0x0000000000007919 */ /* 0x000ee20000002500 */
[----:B------:R-:W0:Y:S02]  /*02e0*/  LDCU UR9, c[0x0][0x39c] ;  /* 0x00007380ff0977ac */ /* 0x000e240008000800 */
[----:B------:R-:W-:Y:S01]  /*02f0*/  IMAD.SHL.U32 R8, R4, 0x10, RZ ;  /* 0x0000001004087824 */ /* 0x000fe200078e00ff */
[----:B--2---:R-:W-:-:S02]  /*0300*/  UISETP.GE.AND UP0, UPT, UR19, 0x1, UPT ;  /* 0x000000011300788c */ /* 0x004fc4000bf06270 */
[----:B-1----:R-:W-:-:S06]  /*0310*/  USHF.L.U32 UR7, UR7, 0x4, URZ ;  /* 0x0000000407077899 */ /* 0x002fcc00080006ff */
[----:B0-----:R-:W-:Y:S01]  /*0320*/  VIADD R6, R9, UR7 ;  /* 0x0000000709067c36 */ /* 0x001fe20008000000 */
[----:B----4-:R-:W-:Y:S06]  /*0330*/  BRA.U !UP0, `(.L_x_0) ;  /* 0x0000002d083c7547 */ /* 0x010fec000b800000 */
[----:B---3--:R-:W-:Y:S01]  /*0340*/  IMAD R4, R9, 0x10, R7 ;  /* 0x0000001009047824 */ /* 0x008fe200078e0207 */
[----:B------:R-:W0:Y:S01]  /*0350*/  S2UR UR5, SR_CgaCtaId ;  /* 0x00000000000579c3 */ /* 0x000e220000008800 */
[----:B------:R-:W-:Y:S01]  /*0360*/  UMOV UR4, 0x3090 ;  /* 0x0000309000047882 */ /* 0x000fe20000000000 */
[----:B------:R-:W-:Y:S01]  /*0370*/  USHF.L.U32 UR8, UR17, 0x4, URZ ;  /* 0x0000000411087899 */ /* 0x000fe200080006ff */
[C---:B------:R-:W-:Y:S01]  /*0380*/  VIADD R10, R4.reuse, 0x200 ;  /* 0x00000200040a7836 */ /* 0x040fe20000000000 */
[C---:B------:R-:W-:Y:S02]  /*0390*/  LOP3.LUT R2, R4.reuse, 0xffff, RZ, 0xc0, !PT ;  /* 0x0000ffff04027812 */ /* 0x040fe400078ec0ff */
[----:B------:R-:W-:Y:S02]  /*03a0*/  SHF.R.U32.HI R11, RZ, 0x4, R4 ;  /* 0x00000004ff0b7819 */ /* 0x000fe40000011604 */
[----:B------:R-:W-:Y:S01]  /*03b0*/  IADD3 R13, PT, PT, R4, 0x100, RZ ;  /* 0x00000100040d7810 */ /* 0x000fe20007ffe0ff */
[----:B------:R-:W-:Y:S01]  /*03c0*/  IMAD R2, R2, 0xe39, RZ ;  /* 0x00000e3902027824 */ /* 0x000fe200078e02ff */
[----:B------:R-:W-:-:S02]  /*03d0*/  LOP3.LUT R5, R11, 0xffff, RZ, 0xc0, !PT ;  /* 0x0000ffff0b057812 */ /* 0x000fc400078ec0ff */
[----:B------:R-:W-:Y:S02]  /*03e0*/  SHF.R.U32.HI R13, RZ, 0x4, R13 ;  /* 0x00000004ff0d7819 */ /* 0x000fe4000001160d */
[----:B------:R-:W-:Y:S01]  /*03f0*/  SHF.R.U32.HI R3, RZ, 0x13, R2 ;  /* 0x00000013ff037819 */ /* 0x000fe20000011602 */
[----:B------:R-:W-:Y:S01]  /*0400*/  IMAD R5, R5, 0xe39, RZ ;  /* 0x00000e3905057824 */ /* 0x000fe200078e02ff */
[----:B------:R-:W-:Y:S02]  /*0410*/  LOP3.LUT R14, R13, 0xffff, RZ, 0xc0, !PT ;  /* 0x0000ffff0d0e7812 */ /* 0x000fe400078ec0ff */
[----:B------:R-:W-:Y:S02]  /*0420*/  PRMT R2, R3, 0x9910, RZ ;  /* 0x0000991003027816 */ /* 0x000fe400000000ff */
[----:B------:R-:W-:Y:S01]  /*0430*/  SHF.R.U32.HI R10, RZ, 0x4, R10 ;  /* 0x00000004ff0a7819 */ /* 0x000fe2000001160a */
[----:B------:R-:W-:Y:S01]  /*0440*/  IMAD R14, R14, 0xe39, RZ ;  /* 0x00000e390e0e7824 */ /* 0x000fe200078e02ff */
[----:B------:R-:W-:Y:S01]  /*0450*/  SHF.R.U32.HI R5, RZ, 0x10, R5 ;  /* 0x00000010ff057819 */ /* 0x000fe20000011605 */
[----:B------:R-:W-:Y:S01]  /*0460*/  IMAD R2, R2, 0x90, RZ ;  /* 0x0000009002027824 */ /* 0x000fe200078e02ff */
[----:B------:R-:W-:-:S02]  /*0470*/  LOP3.LUT R15, R10, 0xffff, RZ, 0xc0, !PT ;  /* 0x0000ffff0a0f7812 */ /* 0x000fc400078ec0ff */
[----:B------:R-:W-:Y:S01]  /*0480*/  SHF.R.U32.HI R14, RZ, 0x10, R14 ;  /* 0x00000010ff0e7819 */ /* 0x000fe2000001160e */
[----:B------:R-:W-:Y:S02]  /*0490*/  IMAD.MOV R2, RZ, RZ, -R2 ;  /* 0x000000ffff027224 */ /* 0x000fe400078e0a02 */
[----:B------:R-:W-:-:S03]  /*04a0*/  IMAD R15, R15, 0xe39, RZ ;  /* 0x00000e390f0f7824 */ /* 0x000fc600078e02ff */
[----:B------:R-:W-:Y:S02]  /*04b0*/  PRMT R17, R2, 0x7710, RZ ;  /* 0x0000771002117816 */ /* 0x000fe400000000ff */
[----:B------:R-:W-:-:S03]  /*04c0*/  SHF.R.U32.HI R15, RZ, 0x10, R15 ;  /* 0x00000010ff0f7819 */ /* 0x000fc6000001160f */
[----:B------:R-:W-:Y:S01]  /*04d0*/  IMAD.IADD R2, R4, 0x1, R17 ;  /* 0x0000000104027824 */ /* 0x000fe200078e0211 */
[----:B------:R-:W-:Y:S02]  /*04e0*/  PRMT R17, R5, 0x9910, RZ ;  /* 0x0000991005117816 */ /* 0x000fe400000000ff */
[----:B------:R-:W-:Y:S02]  /*04f0*/  PRMT R18, R15, 0x9910, RZ ;  /* 0x000099100f127816 */ /* 0x000fe400000000ff */
[----:B------:R-:W-:Y:S02]  /*0500*/  LOP3.LUT R16, R2, 0xffff, RZ, 0xc0, !PT ;  /* 0x0000ffff02107812 */ /* 0x000fe400078ec0ff */
[----:B------:R-:W-:Y:S02]  /*0510*/  VIMNMX.U32 R15, PT, PT, R4, 0x800, !PT ;  /* 0x00000800040f7848 */ /* 0x000fe40007fe0000 */
[----:B------:R-:W-:Y:S02]  /*0520*/  SHF.R.U32.HI R5, RZ, 0x4, R16 ;  /* 0x00000004ff057819 */ /* 0x000fe40000011610 */
[----:B------:R-:W-:Y:S01]  /*0530*/  PRMT R16, R14, 0x9910, RZ ;  /* 0x000099100e107816 */ /* 0x000fe200000000ff */
[----:B------:R-:W-:Y:S01]  /*0540*/  IMAD.MOV.U32 R14, RZ, RZ, R17 ;  /* 0x000000ffff0e7224 */ /* 0x000fe200078e0011 */
[----:B------:R-:W-:-:S02]  /*0550*/  PRMT R17, R5, 0x9910, RZ ;  /* 0x0000991005117816 */ /* 0x000fc400000000ff */
[----:B------:R-:W-:Y:S01]  /*0560*/  IADD3 R4, PT, PT, R15, 0xff, -R4 ;  /* 0x000000ff0f047810 */ /* 0x000fe20007ffe804 */
[----:B------:R-:W-:Y:S02]  /*0570*/  IMAD R14, R14, 0x12, RZ ;  /* 0x000000120e0e7824 */ /* 0x000fe400078e02ff */
[----:B------:R-:W-:Y:S01]  /*0580*/  IMAD R17, R17, 0xab, RZ ;  /* 0x000000ab11117824 */ /* 0x000fe200078e02ff */
[----:B------:R-:W-:Y:S01]  /*0590*/  SHF.R.U32.HI R4, RZ, 0x8, R4 ;  /* 0x00000008ff047819 */ /* 0x000fe20000011604 */
[----:B------:R-:W-:Y:S02]  /*05a0*/  IMAD.MOV R19, RZ, RZ, -R14 ;  /* 0x000000ffff137224 */ /* 0x000fe400078e0a0e */
[----:B------:R-:W-:Y:S01]  /*05b0*/  IMAD R14, R18, 0x12, RZ ;  /* 0x00000012120e7824 */ /* 0x000fe200078e02ff */
[----:B------:R-:W-:Y:S01]  /*05c0*/  LOP3.LUT R17, R17, 0xffff, RZ, 0xc0, !PT ;  /* 0x0000ffff11117812 */ /* 0x000fe200078ec0ff */
[----:B------:R-:W-:Y:S01]  /*05d0*/  IMAD R16, R16, 0x12, RZ ;  /* 0x0000001210107824 */ /* 0x000fe200078e02ff */
[----:B------:R-:W-:-:S02]  /*05e0*/  LOP3.LUT R4, R4, 0x1, RZ, 0xc0, !PT ;  /* 0x0000000104047812 */ /* 0x000fc400078ec0ff */
[----:B------:R-:W-:Y:S01]  /*05f0*/  IADD3 R15, PT, PT, RZ, -R14, RZ ;  /* 0x8000000eff0f7210 */ /* 0x000fe20007ffe0ff */
[----:B------:R-:W-:Y:S01]  /*0600*/  IMAD.MOV R18, RZ, RZ, -R16 ;  /* 0x000000ffff127224 */ /* 0x000fe200078e0a10 */
[----:B------:R-:W-:Y:S02]  /*0610*/  SHF.R.U32.HI R14, RZ, 0x9, R17 ;  /* 0x00000009ff0e7819 */ /* 0x000fe40000011611 */
[----:B------:R-:W-:Y:S02]  /*0620*/  PRMT R15, R15, 0x7710, RZ ;  /* 0x000077100f0f7816 */ /* 0x000fe400000000ff */
[----:B------:R-:W-:Y:S02]  /*0630*/  PRMT R16, R19, 0x7710, RZ ;  /* 0x0000771013107816 */ /* 0x000fe400000000ff */
[----:B------:R-:W-:Y:S01]  /*0640*/  PRMT R14, R14, 0x9910, RZ ;  /* 0x000099100e0e7816 */ /* 0x000fe200000000ff */
[----:B------:R-:W-:Y:S01]  /*0650*/  IMAD.IADD R10, R10, 0x1, R15 ;  /* 0x000000010a0a7824 */ /* 0x000fe200078e020f */
[----:B------:R-:W-:Y:S01]  /*0660*/  PRMT R18, R18, 0x7710, RZ ;  /* 0x0000771012127816 */ /* 0x000fe200000000ff */
[----:B------:R-:W-:Y:S01]  /*0670*/  IMAD.IADD R11, R11, 0x1, R16 ;  /* 0x000000010b0b7824 */ /* 0x000fe200078e0210 */
[----:B------:R-:W-:-:S02]  /*0680*/  PRMT R16, R2, 0x9910, RZ ;  /* 0x0000991002107816 */ /* 0x000fc400000000ff */
[----:B------:R-:W-:Y:S01]  /*0690*/  LOP3.LUT R15, R10, 0xffff, RZ, 0xc0, !PT ;  /* 0x0000ffff0a0f7812 */ /* 0x000fe200078ec0ff */
[----:B------:R-:W-:Y:S01]  /*06a0*/  IMAD R10, R14, 0x3, RZ ;  /* 0x000000030e0a7824 */ /* 0x000fe200078e02ff */
[----:B------:R-:W-:Y:S01]  /*06b0*/  LOP3.LUT R11, R11, 0xffff, RZ, 0xc0, !PT ;  /* 0x0000ffff0b0b7812 */ /* 0x000fe200078ec0ff */
[----:B------:R-:W-:Y:S01]  /*06c0*/  IMAD R14, R16, 0xab, RZ ;  /* 0x000000ab100e7824 */ /* 0x000fe200078e02ff */
[----:B------:R-:W-:Y:S01]  /*06d0*/  ISETP.NE.U32.AND P3, PT, R4, 0x1, PT ;  /* 0x000000010400780c */ /* 0x000fe20003f65070 */
[C---:B------:R-:W-:Y:S01]  /*06e0*/  IMAD R15, R0.reuse, 0x10, R15 ;  /* 0x00000010000f7824 */ /* 0x040fe200078e020f */
[----:B------:R-:W-:Y:S01]  /*06f0*/  IADD3 R10, PT, PT, RZ, -R10, RZ ;  /* 0x8000000aff0a7210 */ /* 0x000fe20007ffe0ff */
[----:B------:R-:W-:Y:S01]  /*0700*/  IMAD R11, R0, 0x10, R11 ;  /* 0x00000010000b7824 */ /* 0x000fe200078e020b */
[----:B------:R-:W-:Y:S01]  /*0710*/  LOP3.LUT R14, R14, 0xffff, RZ, 0xc0, !PT ;  /* 0x0000ffff0e0e7812 */ /* 0x000fe200078ec0ff */
[----:B------:R-:W-:Y:S01]  /*0720*/  IMAD.IADD R13, R13, 0x1, R18 ;  /* 0x000000010d0d7824 */ /* 0x000fe200078e0212 */
[----:B------:R-:W-:-:S02]  /*0730*/  PRMT R10, R10, 0x7710, RZ ;  /* 0x000077100a0a7816 */ /* 0x000fc400000000ff */
[----:B------:R-:W-:Y:S02]  /*0740*/  ISETP.GE.AND P0, PT, R11, UR9, PT ;  /* 0x000000090b007c0c */ /* 0x000fe4000bf06270 */
[----:B------:R-:W-:Y:S01]  /*0750*/  ISETP.GE.AND P2, PT, R15, UR9, PT ;  /* 0x000000090f007c0c */ /* 0x000fe2000bf46270 */
[----:B------:R-:W-:Y:S01]  /*0760*/  IMAD.IADD R5, R5, 0x1, R10 ;  /* 0x0000000105057824 */ /* 0x000fe200078e020a */
[----:B------:R-:W-:Y:S02]  /*0770*/  SHF.R.U32.HI R10, RZ, 0xd, R14 ;  /* 0x0000000dff0a7819 */ /* 0x000fe4000001160e */
[----:B------:R-:W-:Y:S02]  /*0780*/  ISETP.GT.AND P0, PT, R11, -0x1, !P0 ;  /* 0xffffffff0b00780c */ /* 0x000fe40004704270 */
[----:B------:R-:W-:Y:S02]  /*0790*/  LOP3.LUT R13, R13, 0xffff, RZ, 0xc0, !PT ;  /* 0x0000ffff0d0d7812 */ /* 0x000fe400078ec0ff */
[----:B------:R-:W-:-:S02]  /*07a0*/  LOP3.LUT R11, R2, 0xf, RZ, 0xc0, !PT ;  /* 0x0000000f020b7812 */ /* 0x000fc400078ec0ff */
[----:B------:R-:W-:Y:S01]  /*07b0*/  LOP3.LUT R2, R10, 0xffff, RZ, 0xc0, !PT ;  /* 0x0000ffff0a027812 */ /* 0x000fe200078ec0ff */
[----:B------:R-:W-:Y:S01]  /*07c0*/  IMAD R13, R0, 0x10, R13 ;  /* 0x00000010000d7824 */ /* 0x000fe200078e020d */
[----:B------:R-:W-:Y:S01]  /*07d0*/  ISETP.GT.AND P2, PT, R15, -0x1, !P2 ;  /* 0xffffffff0f00780c */ /* 0x000fe20005744270 */
[----:B------:R-:W-:Y:S01]  /*07e0*/  IMAD.IADD R15, R8, 0x1, R3 ;  /* 0x00000001080f7824 */ /* 0x000fe200078e0203 */
[----:B------:R-:W-:Y:S01]  /*07f0*/  PRMT R10, R3, 0x5410, R10 ;  /* 0x00005410030a7816 */ /* 0x000fe2000000000a */
[----:B------:R-:W-:Y:S01]  /*0800*/  IMAD.MOV.U32 R3, RZ, RZ, RZ ;  /* 0x000000ffff037224 */ /* 0x000fe200078e00ff */
[----:B------:R-:W-:Y:S02]  /*0810*/  LOP3.LUT R14, R5, 0xff, RZ, 0xc0, !PT ;  /* 0x000000ff050e7812 */ /* 0x000fe400078ec0ff */
[----:B------:R-:W-:Y:S01]  /*0820*/  ISETP.GE.AND P1, PT, R13, UR9, PT ;  /* 0x000000090d007c0c */ /* 0x000fe2000bf26270 */
[----:B------:R-:W-:Y:S01]  /*0830*/  IDP.2A.LO.U16.U8 R16, R10, UR4, R11 ;  /* 0x000000040a107c26 */ /* 0x000fe2000800100b */
[----:B------:R-:W-:Y:S01]  /*0840*/  P2R R17, PR, RZ, 0x1 ;  /* 0x00000001ff117803 */ /* 0x000fe20000000000 */
[----:B------:R-:W-:Y:S01]  /*0850*/  IMAD.WIDE.U32 R10, R15, UR18, R2 ;  /* 0x000000120f0a7c25 */ /* 0x000fe2000f8e0002 */
[----:B------:R-:W-:Y:S01]  /*0860*/  ISETP.GE.AND P0, PT, R14, UR17, PT ;  /* 0x000000110e007c0c */ /* 0x000fe2000bf06270 */
[----:B------:R-:W-:Y:S01]  /*0870*/  UMOV UR4, 0x400 ;  /* 0x0000040000047882 */ /* 0x000fe20000000000 */
[----:B------:R-:W-:Y:S01]  /*0880*/  ISETP.GT.AND P1, PT, R13, -0x1, !P1 ;  /* 0xffffffff0d00780c */ /* 0x000fe20004f24270 */
[----:B------:R-:W-:Y:S01]  /*0890*/  IMAD.MOV.U32 R15, RZ, RZ, RZ ;  /* 0x000000ffff0f7224 */ /* 0x000fe200078e00ff */
[----:B------:R-:W-:Y:S01]  /*08a0*/  LOP3.LUT R13, R5, 0xff, RZ, 0xc0, !PT ;  /* 0x000000ff050d7812 */ /* 0x000fe200078ec0ff */
[----:B------:R-:W-:Y:S01]  /*08b0*/  IMAD R3, R11, UR17, RZ ;  /* 0x000000110b037c24 */ /* 0x000fe2000f8e02ff */
[----:B------:R-:W-:Y:S01]  /*08c0*/  ISETP.GE.OR P0, PT, R2, UR18, P0 ;  /* 0x0000001202007c0c */ /* 0x000fe20008706670 */
[----:B------:R-:W-:Y:S01]  /*08d0*/  IMAD.WIDE.U32 R10, R10, UR17, R14 ;  /* 0x000000110a0a7c25 */ /* 0x000fe2000f8e000e */
[----:B------:R-:W-:Y:S01]  /*08e0*/  SHF.R.S32.HI R2, RZ, 0x1f, R12 ;  /* 0x0000001fff027819 */ /* 0x000fe2000001140c */
[----:B------:R-:W-:Y:S01]  /*08f0*/  UIADD3 UR4, UPT, UPT, UR4, 0x2880, URZ ;  /* 0x0000288004047890 */ /* 0x000fe2000fffe0ff */
[----:B------:R-:W-:Y:S01]  /*0900*/  ISETP.EQ.U32.OR P4, PT, R4, 0x1, P0 ;  /* 0x000000010400780c */ /* 0x000fe20000782470 */
[----:B------:R-:W-:Y:S01]  /*0910*/  IMAD.IADD R11, R11, 0x1, R3 ;  /* 0x000000010b0b7824 */ /* 0x000fe200078e0203 */
[----:B------:R-:W-:Y:S01]  /*0920*/  USHF.R.S32.HI UR9, URZ, 0x1f, UR9 ;  /* 0x0000001fff097899 */ /* 0x000fe20008011409 */
[----:B------:R-:W-:Y:S01]  /*0930*/  IMAD R16, R13, 0x10, R16 ;  /* 0x000000100d107824 */ /* 0x000fe200078e0210 */
[----:B0-----:R-:W-:Y:S01]  /*0940*/  ULEA UR4, UR5, UR4, 0x18 ;  /* 0x0000000405047291 */ /* 0x001fe2000f8ec0ff */
[----:B------:R-:W-:-:S04]  /*0950*/  IMAD.WIDE.U32 R4, R12, UR16, RZ ;  /* 0x000000100c047c25 */ /* 0x000fc8000f8e00ff */
[----:B------:R-:W-:Y:S01]  /*0960*/  IMAD R13, R2, UR16, RZ ;  /* 0x00000010020d7c24 */ /* 0x000fe2000f8e02ff */
[----:B------:R-:W-:Y:S01]  /*0970*/  LEA R14, R16, UR4, 0x1 ;  /* 0x00000004100e7c11 */ /* 0x000fe2000f8e08ff */
[----:B------:R-:W-:Y:S01]  /*0980*/  IMAD.WIDE.U32 R2, R10, UR19, RZ ;  /* 0x000000130a027c25 */ /* 0x000fe2000f8e00ff */
[----:B------:R-:W-:Y:S02]  /*0990*/  UMOV UR4, URZ ;  /* 0x000000ff00047c82 */ /* 0x000fe40008000000 */
[----:B------:R-:W-:Y:S01]  /*09a0*/  IADD3 R13, PT, PT, R5, R13, RZ ;  /* 0x0000000d050d7210 */ /* 0x000fe20007ffe0ff */
[----:B------:R-:W-:-:S04]  /*09b0*/  IMAD R11, R11, UR19, RZ ;  /* 0x000000130b0b7c24 */ /* 0x000fc8000f8e02ff */
[----:B------:R-:W-:-:S07]  /*09c0*/  IMAD.IADD R15, R3, 0x1, R11 ;  /* 0x00000001030f7824 */ /* 0x000fce00078e020b */
.L_x_28:
[----:B------:R-:W-:Y:S01]  /*09d0*/  IMAD R10, R9, 0x10, R7 ;  /* 0x00000010090a7824 */ /* 0x000fe200078e0207 */
[----:B0-----:R-:W0:Y:S01]  /*09e0*/  LDCU UR16, c[0x0][0x39c] ;  /* 0x00007380ff1077ac */ /* 0x001e220008000800 */
[----:B------:R-:W-:Y:S03]  /*09f0*/  BSSY.RECONVERGENT B1, `(.L_x_1) ;  /* 0x0000154000017945 */ /* 0x000fe60003800200 */
[----:B------:R-:W-:Y:S01]  /*0a00*/  ISETP.GT.U32.AND P0, PT, R10, 0x143f, PT ;  /* 0x0000143f0a00780c */ /* 0x000fe20003f04070 */
[----:B------:R-:W1:Y:S01]  /*0a10*/  LDCU UR13, c[0x0][0x3ac] ;  /* 0x00007580ff0d77ac */ /* 0x000e620008000800 */
[----:B--2---:R-:W2:Y:S11]  /*0a20*/  LDCU UR12, c[0x0][0x3a0] ;  /* 0x00007400ff0c77ac */ /* 0x004eb60008000800 */
[----:B---3--:R-:W-:Y:S05]  /*0a30*/  @P0 BRA `(.L_x_2) ;  /* 0x00000014003c0947 */ /* 0x008fea0003800000 */
[----:B------:R-:W-:Y:S01]  /*0a40*/  IMAD R11, R9, 0x10, R7 ;  /* 0x00000010090b7824 */ /* 0x000fe200078e0207 */
[----:B------:R-:W-:Y:S01]  /*0a50*/  BSSY.RECONVERGENT B0, `(.L_x_3) ;  /* 0x000009b000007945 */ /* 0x000fe20003800200 */
[----:B------:R-:W-:Y:S01]  /*0a60*/  LOP3.LUT R23, R7, 0xf, RZ, 0xc0, !PT ;  /* 0x0000000f07177812 */ /* 0x000fe200078ec0ff */
[----:B------:R-:W-:Y:S02]  /*0a70*/  IMAD.MOV.U32 R16, RZ, RZ, R10 ;  /* 0x000000ffff107224 */ /* 0x000fe400078e000a */
[----:B------:R-:W-:-:S04]  /*0a80*/  VIMNMX.U32 R18, PT, PT, R11, 0x1340, !PT ;  /* 0x000013400b127848 */ /* 0x000fc80007fe0000 */
[----:B------:R-:W-:-:S04]  /*0a90*/  IADD3 R18, PT, PT, R18, 0xff, -R11 ;  /* 0x000000ff12127810 */ /* 0x000fc80007ffe80b */
[----:B------:R-:W-:-:S04]  /*0aa0*/  LOP3.LUT R28, R18, 0x300, RZ, 0xc0, !PT ;  /* 0x00000300121c7812 */ /* 0x000fc800078ec0ff */
[----:B------:R-:W-:-:S13]  /*0ab0*/  ISETP.NE.AND P0, PT, R28, 0x300, PT ;  /* 0x000003001c00780c */ /* 0x000fda0003f05270 */
[----:B------:R-:W-:Y:S05]  /*0ac0*/  @!P0 BRA `(.L_x_4) ;  /* 0x00000008004c8947 */ /* 0x000fea0003800000 */
[----:B------:R-:W-:Y:S01]  /*0ad0*/  SHF.R.U32.HI R22, RZ, 0x4, R11 ;  /* 0x00000004ff167819 */ /* 0x000fe2000001160b */
[----:B------:R-:W3:Y:S01]  /*0ae0*/  LDC R19, c[0x0][0x3a0] ;  /* 0x0000e800ff137b82 */ /* 0x000ee20000000800 */
[----:B------:R-:W4:Y:S01]  /*0af0*/  S2R R31, SR_CgaCtaId ;  /* 0x00000000001f7919 */ /* 0x000f220000008800 */
[----:B------:R-:W-:Y:S01]  /*0b00*/  ISETP.NE.AND P5, PT, R17, RZ, PT ;  /* 0x000000ff1100720c */ /* 0x000fe20003fa5270 */
[----:B------:R-:W-:Y:S01]  /*0b10*/  BSSY.RECONVERGENT B2, `(.L_x_5) ;  /* 0x000002d000027945 */ /* 0x000fe20003800200 */
[----:B------:R-:W-:Y:S02]  /*0b20*/  LOP3.LUT R16, R22, 0xffff, RZ, 0xc0, !PT ;  /* 0x0000ffff16107812 */ /* 0x000fe400078ec0ff */
[----:B------:R-:W-:Y:S02]  /*0b30*/  PRMT R26, RZ, 0x7610, R26 ;  /* 0x00007610ff1a7816 */ /* 0x000fe4000000001a */
[----:B------:R-:W5:Y:S01]  /*0b40*/  LDC R20, c[0x0][0x3ac] ;  /* 0x0000eb00ff147b82 */ /* 0x000f620000000800 */
[----:B------:R-:W-:-:S05]  /*0b50*/  IMAD R16, R16, 0xe39, RZ ;  /* 0x00000e3910107824 */ /* 0x000fca00078e02ff */
[----:B------:R-:W-:-:S04]  /*0b60*/  SHF.R.U32.HI R16, RZ, 0x10, R16 ;  /* 0x00000010ff107819 */ /* 0x000fc80000011610 */
[----:B------:R-:W-:Y:S02]  /*0b70*/  PRMT R21, R16, 0x9910, RZ ;  /* 0x0000991010157816 */ /* 0x000fe400000000ff */
[----:B------:R-:W-:-:S03]  /*0b80*/  LOP3.LUT R16, R11, 0xffff, RZ, 0xc0, !PT ;  /* 0x0000ffff0b107812 */ /* 0x000fc600078ec0ff */
[----:B------:R-:W-:Y:S02]  /*0b90*/  IMAD R21, R21, 0x12, RZ ;  /* 0x0000001215157824 */ /* 0x000fe400078e02ff */
[----:B------:R-:W-:Y:S02]  /*0ba0*/  IMAD R16, R16, 0xe39, RZ ;  /* 0x00000e3910107824 */ /* 0x000fe400078e02ff */
[----:B------:R-:W-:Y:S01]  /*0bb0*/  IMAD.MOV R25, RZ, RZ, -R21 ;  /* 0x000000ffff197224 */ /* 0x000fe200078e0a15 */
[----:B------:R-:W-:Y:S02]  /*0bc0*/  IADD3 R21, PT, PT, R23, UR4, RZ ;  /* 0x0000000417157c10 */ /* 0x000fe4000fffe0ff */
[----:B------:R-:W-:Y:S02]  /*0bd0*/  SHF.R.U32.HI R16, RZ, 0x14, R16 ;  /* 0x00000014ff107819 */ /* 0x000fe40000011610 */
[----:B------:R-:W-:-:S03]  /*0be0*/  PRMT R25, R25, 0x7710, RZ ;  /* 0x0000771019197816 */ /* 0x000fc600000000ff */
[----:B------:R-:W-:Y:S02]  /*0bf0*/  VIADD R27, R16, UR7 ;  /* 0x00000007101b7c36 */ /* 0x000fe40008000000 */
[----:B------:R-:W-:Y:S01]  /*0c00*/  IMAD.IADD R25, R22, 0x1, R25 ;  /* 0x0000000116197824 */ /* 0x000fe200078e0219 */
[----:B------:R-:W-:Y:S01]  /*0c10*/  MOV R22, 0x400 ;  /* 0x0000040000167802 */ /* 0x000fe20000000f00 */
[----:B------:R-:W-:Y:S01]  /*0c20*/  IMAD R29, R16, 0x120, R23 ;  /* 0x00000120101d7824 */ /* 0x000fe200078e0217 */
[----:B---3--:R-:W-:Y:S02]  /*0c30*/  ISETP.GE.AND P0, PT, R27, R19, PT ;  /* 0x000000131b00720c */ /* 0x008fe40003f06270 */
[----:B------:R-:W-:Y:S02]  /*0c40*/  LOP3.LUT R16, R25, 0xffff, RZ, 0xc0, !PT ;  /* 0x0000ffff19107812 */ /* 0x000fe400078ec0ff */
[----:B-----5:R-:W-:Y:S02]  /*0c50*/  ISETP.LT.AND P0, PT, R21, R20, !P0 ;  /* 0x000000141500720c */ /* 0x020fe40004701270 */
[----:B----4-:R-:W-:Y:S01]  /*0c60*/  LEA R22, R31, R22, 0x18 ;  /* 0x000000161f167211 */ /* 0x010fe200078ec0ff */
[----:B------:R-:W-:Y:S01]  /*0c70*/  IMAD R29, R16, 0x10, R29 ;  /* 0x00000010101d7824 */ /* 0x000fe200078e021d */
[----:B------:R-:W-:-:S03]  /*0c80*/  PLOP3.LUT P0, PT, P0, P5, PT, 0x80, 0x8 ;  /* 0x000000000008781c */ /* 0x000fc6000070b070 */
[----:B------:R-:W-:-:S10]  /*0c90*/  IMAD R29, R29, 0x2, R22 ;  /* 0x000000021d1d7824 */ /* 0x000fd400078e0216 */
[----:B------:R-:W-:Y:S05]  /*0ca0*/  @!P0 BRA `(.L_x_6) ;  /* 0x00000000004c8947 */ /* 0x000fea0003800000 */
[----:B------:R-:W3:Y:S01]  /*0cb0*/  LDCU UR5, c[0x0][0x39c] ;  /* 0x00007380ff0577ac */ /* 0x000ee20008000800 */
[----:B------:R-:W-:Y:S01]  /*0cc0*/  IADD3 R27, P0, PT, R27, R4, RZ ;  /* 0x000000041b1b7210 */ /* 0x000fe20007f1e0ff */
[----:B------:R-:W-:Y:S01]  /*0cd0*/  IMAD.MOV.U32 R26, RZ, RZ, R21 ;  /* 0x000000ffff1a7224 */ /* 0x000fe200078e0015 */
[----:B------:R-:W-:Y:S01]  /*0ce0*/  LOP3.LUT R25, R25, 0xffff, RZ, 0xc0, !PT ;  /* 0x0000ffff19197812 */ /* 0x000fe200078ec0ff */
[----:B------:R-:W4:Y:S02]  /*0cf0*/  LDCU.64 UR10, c[0x0][0x388] ;  /* 0x00007100ff0a77ac */ /* 0x000f240008000a00 */
[----:B------:R-:W-:Y:S02]  /*0d00*/  IMAD.X R16, RZ, RZ, R13, P0 ;  /* 0x000000ffff107224 */ /* 0x000fe400000e060d */
[----:B------:R-:W-:Y:S02]  /*0d10*/  IMAD R24, R0, 0x10, R25 ;  /* 0x0000001000187824 */ /* 0x000fe400078e0219 */
[----:B------:R-:W-:-:S02]  /*0d20*/  IMAD.MOV.U32 R25, RZ, RZ, RZ ;  /* 0x000000ffff197224 */ /* 0x000fc400078e00ff */
[----:B---3--:R-:W-:Y:S02]  /*0d30*/  IMAD R16, R16, UR5, RZ ;  /* 0x0000000510107c24 */ /* 0x008fe4000f8e02ff */
[----:B------:R-:W-:-:S04]  /*0d40*/  IMAD.WIDE.U32 R24, R27, UR5, R24 ;  /* 0x000000051b187c25 */ /* 0x000fc8000f8e0018 */
[----:B------:R-:W-:Y:S02]  /*0d50*/  IMAD R31, R27, UR9, R16 ;  /* 0x000000091b1f7c24 */ /* 0x000fe4000f8e0210 */
[----:B------:R-:W-:-:S03]  /*0d60*/  IMAD.MOV.U32 R27, RZ, RZ, RZ ;  /* 0x000000ffff1b7224 */ /* 0x000fc600078e00ff */
[----:B------:R-:W-:Y:S01]  /*0d70*/  IADD3 R31, PT, PT, R25, R31, RZ ;  /* 0x0000001f191f7210 */ /* 0x000fe20007ffe0ff */
[----:B------:R-:W-:-:S04]  /*0d80*/  IMAD.WIDE.U32 R24, R24, R20, R26 ;  /* 0x0000001418187225 */ /* 0x000fc800078e001a */
[----:B------:R-:W-:Y:S01]  /*0d90*/  IMAD R31, R31, R20, RZ ;  /* 0x000000141f1f7224 */ /* 0x000fe200078e02ff */
[----:B----4-:R-:W-:-:S03]  /*0da0*/  LEA R26, P0, R24, UR10, 0x1 ;  /* 0x0000000a181a7c11 */ /* 0x010fc6000f8008ff */
[----:B------:R-:W-:-:S05]  /*0db0*/  IMAD.IADD R25, R25, 0x1, R31 ;  /* 0x0000000119197824 */ /* 0x000fca00078e021f */
[----:B------:R-:W-:-:S05]  /*0dc0*/  LEA.HI.X R27, R24, UR11, R25, 0x1, P0 ;  /* 0x0000000b181b7c11 */ /* 0x000fca00080f0c19 */
[----:B------:R3:W5:Y:S02]  /*0dd0*/  LDG.E.U16 R26, desc[UR14][R26.64] ;  /* 0x0000000e1a1a7981 */ /* 0x000764000c1e1500 */
.L_x_6:
[----:B012---:R-:W-:Y:S05]  /*0de0*/  BSYNC.RECONVERGENT B2 ;  /* 0x0000000000027941 */ /* 0x007fea0003800200 */
.L_x_5:
[----:B-----5:R4:W-:Y:S01]  /*0df0*/  STS.U16 [R29], R26 ;  /* 0x0000001a1d007388 */ /* 0x0209e20000000400 */
[----:B------:R-:W-:Y:S01]  /*0e00*/  ISETP.NE.AND P0, PT, R28, RZ, PT ;  /* 0x000000ff1c00720c */ /* 0x000fe20003f05270 */
[----:B------:R-:W-:-:S12]  /*0e10*/  VIADD R16, R11, 0x100 ;  /* 0x000001000b107836 */ /* 0x000fd80000000000 */
[----:B----4-:R-:W-:Y:S05]  /*0e20*/  @!P0 BRA `(.L_x_4) ;  /* 0x0000000400748947 */ /* 0x010fea0003800000 */
[----:B------:R-:W-:Y:S01]  /*0e30*/  SHF.R.U32.HI R24, RZ, 0x4, R16 ;  /* 0x00000004ff187819 */ /* 0x000fe20000011610 */
[----:B------:R-:W-:Y:S01]  /*0e40*/  BSSY.RECONVERGENT B2, `(.L_x_7) ;  /* 0x0000029000027945 */ /* 0x000fe20003800200 */
[----:B------:R-:W-:Y:S02]  /*0e50*/  LOP3.LUT R16, R16, 0xffff, RZ, 0xc0, !PT ;  /* 0x0000ffff10107812 */ /* 0x000fe400078ec0ff */
[----:B------:R-:W-:Y:S02]  /*0e60*/  LOP3.LUT R25, R24, 0xffff, RZ, 0xc0, !PT ;  /* 0x0000ffff18197812 */ /* 0x000fe400078ec0ff */
[----:B------:R-:W-:Y:S01]  /*0e70*/  PRMT R26, RZ, 0x7610, R26 ;  /* 0x00007610ff1a7816 */ /* 0x000fe2000000001a */
[----:B------:R-:W-:Y:S02]  /*0e80*/  IMAD R16, R16, 0xe38f, RZ ;  /* 0x0000e38f10107824 */ /* 0x000fe400078e02ff */
[----:B------:R-:W-:-:S03]  /*0e90*/  IMAD R25, R25, 0xe39, RZ ;  /* 0x00000e3919197824 */ /* 0x000fc600078e02ff */
[----:B------:R-:W-:Y:S02]  /*0ea0*/  SHF.R.U32.HI R16, RZ, 0x18, R16 ;  /* 0x00000018ff107819 */ /* 0x000fe40000011610 */
[----:B------:R-:W-:-:S03]  /*0eb0*/  SHF.R.U32.HI R25, RZ, 0x10, R25 ;  /* 0x00000010ff197819 */ /* 0x000fc60000011619 */
[C---:B---3--:R-:W-:Y:S01]  /*0ec0*/  VIADD R27, R16.reuse, UR7 ;  /* 0x00000007101b7c36 */ /* 0x048fe20008000000 */
[----:B------:R-:W-:Y:S01]  /*0ed0*/  PRMT R25, R25, 0x9910, RZ ;  /* 0x0000991019197816 */ /* 0x000fe200000000ff */
[----:B------:R-:W-:-:S03]  /*0ee0*/  IMAD R29, R16, 0x120, R23 ;  /* 0x00000120101d7824 */ /* 0x000fc600078e0217 */
[----:B------:R-:W-:Y:S01]  /*0ef0*/  ISETP.GE.AND P0, PT, R27, R19, PT ;  /* 0x000000131b00720c */ /* 0x000fe20003f06270 */
[----:B------:R-:W-:-:S03]  /*0f00*/  IMAD R25, R25, 0x12, RZ ;  /* 0x0000001219197824 */ /* 0x000fc600078e02ff */
[----:B------:R-:W-:Y:S01]  /*0f10*/  ISETP.LT.AND P0, PT, R21, R20, !P0 ;  /* 0x000000141500720c */ /* 0x000fe20004701270 */
[----:B------:R-:W-:-:S03]  /*0f20*/  IMAD.MOV R25, RZ, RZ, -R25 ;  /* 0x000000ffff197224 */ /* 0x000fc600078e0a19 */
[----:B------:R-:W-:Y:S02]  /*0f30*/  PLOP3.LUT P0, PT, P0, P1, PT, 0x80, 0x8 ;  /* 0x000000000008781c */ /* 0x000fe40000703070 */
[----:B------:R-:W-:-:S04]  /*0f40*/  PRMT R25, R25, 0x7710, RZ ;  /* 0x0000771019197816 */ /* 0x000fc800000000ff */
[----:B------:R-:W-:-:S04]  /*0f50*/  IADD3 R25, PT, PT, R24, R25, RZ ;  /* 0x0000001918197210 */ /* 0x000fc80007ffe0ff */
[----:B------:R-:W-:-:S05]  /*0f60*/  LOP3.LUT R16, R25, 0xffff, RZ, 0xc0, !PT ;  /* 0x0000ffff19107812 */ /* 0x000fca00078ec0ff */
[----:B------:R-:W-:-:S04]  /*0f70*/  IMAD R29, R16, 0x10, R29 ;  /* 0x00000010101d7824 */ /* 0x000fc800078e021d */
[----:B------:R-:W-:Y:S01]  /*0f80*/  IMAD R29, R29, 0x2, R22 ;  /* 0x000000021d1d7824 */ /* 0x000fe200078e0216 */
[----:B------:R-:W-:Y:S06]  /*0f90*/  @!P0 BRA `(.L_x_8) ;  /* 0x00000000004c8947 */ /* 0x000fec0003800000 */
[----:B------:R-:W0:Y:S01]  /*0fa0*/  LDCU UR5, c[0x0][0x39c] ;  /* 0x00007380ff0577ac */ /* 0x000e220008000800 */
[----:B------:R-:W-:Y:S02]  /*0fb0*/  IADD3 R27, P0, PT, R27, R4, RZ ;  /* 0x000000041b1b7210 */ /* 0x000fe40007f1e0ff */
[----:B------:R-:W-:Y:S01]  /*0fc0*/  LOP3.LUT R25, R25, 0xffff, RZ, 0xc0, !PT ;  /* 0x0000ffff19197812 */ /* 0x000fe200078ec0ff */
[----:B------:R-:W1:Y:S01]  /*0fd0*/  LDCU.64 UR10, c[0x0][0x388] ;  /* 0x00007100ff0a77ac */ /* 0x000e620008000a00 */
[----:B------:R-:W-:Y:S01]  /*0fe0*/  MOV R26, R21 ;  /* 0x00000015001a7202 */ /* 0x000fe20000000f00 */
[----:B------:R-:W-:Y:S02]  /*0ff0*/  IMAD.X R16, RZ, RZ, R13, P0 ;  /* 0x000000ffff107224 */ /* 0x000fe400000e060d */
[----:B------:R-:W-:Y:S02]  /*1000*/  IMAD R24, R0, 0x10, R25 ;  /* 0x0000001000187824 */ /* 0x000fe400078e0219 */
[----:B------:R-:W-:-:S02]  /*1010*/  IMAD.MOV.U32 R25, RZ, RZ, RZ ;  /* 0x000000ffff197224 */ /* 0x000fc400078e00ff */
[----:B0-----:R-:W-:Y:S02]  /*1020*/  IMAD R16, R16, UR5, RZ ;  /* 0x0000000510107c24 */ /* 0x001fe4000f8e02ff */
[----:B------:R-:W-:-:S04]  /*1030*/  IMAD.WIDE.U32 R24, R27, UR5, R24 ;  /* 0x000000051b187c25 */ /* 0x000fc8000f8e0018 */
[----:B------:R-:W-:Y:S02]  /*1040*/  IMAD R31, R27, UR9, R16 ;  /* 0x000000091b1f7c24 */ /* 0x000fe4000f8e0210 */
[----:B------:R-:W-:Y:S02]  /*1050*/  IMAD.MOV.U32 R27, RZ, RZ, RZ ;  /* 0x000000ffff1b7224 */ /* 0x000fe400078e00ff */
[----:B------:R-:W-:Y:S02]  /*1060*/  IMAD.IADD R31, R25, 0x1, R31 ;  /* 0x00000001191f7824 */ /* 0x000fe400078e021f */
[----:B------:R-:W-:-:S04]  /*1070*/  IMAD.WIDE.U32 R24, R24, R20, R26 ;  /* 0x0000001418187225 */ /* 0x000fc800078e001a */
[----:B------:R-:W-:Y:S01]  /*1080*/  IMAD R31, R31, R20, RZ ;  /* 0x000000141f1f7224 */ /* 0x000fe200078e02ff */
[----:B-1----:R-:W-:-:S03]  /*1090*/  LEA R26, P0, R24, UR10, 0x1 ;  /* 0x0000000a181a7c11 */ /* 0x002fc6000f8008ff */
[----:B------:R-:W-:-:S05]  /*10a0*/  IMAD.IADD R25, R25, 0x1, R31 ;  /* 0x0000000119197824 */ /* 0x000fca00078e021f */
[----:B------:R-:W-:-:S05]  /*10b0*/  LEA.HI.X R27, R24, UR11, R25, 0x1, P0 ;  /* 0x0000000b181b7c11 */ /* 0x000fca00080f0c19 */
[----:B------:R0:W5:Y:S02]  /*10c0*/  LDG.E.U16 R26, desc[UR14][R26.64] ;  /* 0x0000000e1a1a7981 */ /* 0x000164000c1e1500 */
.L_x_8:
[----:B------:R-:W-:Y:S05]  /*10d0*/  BSYNC.RECONVERGENT B2 ;  /* 0x0000000000027941 */ /* 0x000fea0003800200 */
.L_x_7:
[----:B-----5:R4:W-:Y:S01]  /*10e0*/  STS.U16 [R29], R26 ;  /* 0x0000001a1d007388 */ /* 0x0209e20000000400 */
[----:B------:R-:W-:Y:S01]  /*10f0*/  ISETP.NE.AND P0, PT, R28, 0x100, PT ;  /* 0x000001001c00780c */ /* 0x000fe20003f05270 */
[----:B------:R-:W-:-:S12]  /*1100*/  VIADD R16, R11, 0x200 ;  /* 0x000002000b107836 */ /* 0x000fd80000000000 */
[----:B----4-:R-:W-:Y:S05]  /*1110*/  @!P0 BRA `(.L_x_4) ;  /* 0x0000000000b88947 */ /* 0x010fea0003800000 */
[----:B------:R-:W-:Y:S01]  /*1120*/  SHF.R.U32.HI R11, RZ, 0x4, R16 ;  /* 0x00000004ff0b7819 */ /* 0x000fe20000011610 */
[----:B------:R-:W-:Y:S03]  /*1130*/  BSSY.RECONVERGENT B2, `(.L_x_9) ;  /* 0x000002a000027945 */ /* 0x000fe60003800200 */
[----:B------:R-:W-:-:S05]  /*1140*/  LOP3.LUT R24, R11, 0xffff, RZ, 0xc0, !PT ;  /* 0x0000ffff0b187812 */ /* 0x000fca00078ec0ff */
[----:B------:R-:W-:-:S05]  /*1150*/  IMAD R24, R24, 0xe39, RZ ;  /* 0x00000e3918187824 */ /* 0x000fca00078e02ff */
[----:B------:R-:W-:-:S04]  /*1160*/  SHF.R.U32.HI R24, RZ, 0x10, R24 ;  /* 0x00000010ff187819 */ /* 0x000fc80000011618 */
[----:B------:R-:W-:Y:S02]  /*1170*/  PRMT R25, R24, 0x9910, RZ ;  /* 0x0000991018197816 */ /* 0x000fe400000000ff */
[----:B------:R-:W-:-:S03]  /*1180*/  LOP3.LUT R24, R16, 0xffff, RZ, 0xc0, !PT ;  /* 0x0000ffff10187812 */ /* 0x000fc600078ec0ff */
[----:B------:R-:W-:Y:S02]  /*1190*/  IMAD.MOV.U32 R16, RZ, RZ, R25 ;  /* 0x000000ffff107224 */ /* 0x000fe400078e0019 */
[----:B------:R-:W-:Y:S02]  /*11a0*/  IMAD R24, R24, 0xe38f, RZ ;  /* 0x0000e38f18187824 */ /* 0x000fe400078e02ff */
[----:B------:R-:W-:-:S03]  /*11b0*/  IMAD R16, R16, 0x12, RZ ;  /* 0x0000001210107824 */ /* 0x000fc600078e02ff */
[----:B------:R-:W-:Y:S01]  /*11c0*/  SHF.R.U32.HI R24, RZ, 0x18, R24 ;  /* 0x00000018ff187819 */ /* 0x000fe20000011618 */
[----:B------:R-:W-:-:S04]  /*11d0*/  IMAD.MOV R16, RZ, RZ, -R16 ;  /* 0x000000ffff107224 */ /* 0x000fc800078e0a10 */
[----:B------:R-:W-:Y:S01]  /*11e0*/  VIADD R25, R24, UR7 ;  /* 0x0000000718197c36 */ /* 0x000fe20008000000 */
[----:B------:R-:W-:Y:S01]  /*11f0*/  PRMT R16, R16, 0x7710, RZ ;  /* 0x0000771010107816 */ /* 0x000fe200000000ff */
[----:B------:R-:W-:-:S03]  /*1200*/  IMAD R24, R24, 0x120, R23 ;  /* 0x0000012018187824 */ /* 0x000fc600078e0217 */
[----:B------:R-:W-:Y:S02]  /*1210*/  ISETP.GE.AND P0, PT, R25, R19, PT ;  /* 0x000000131900720c */ /* 0x000fe40003f06270 */
[----:B------:R-:W-:Y:S02]  /*1220*/  IADD3 R16, PT, PT, R11, R16, RZ ;  /* 0x000000100b107210 */ /* 0x000fe40007ffe0ff */
[----:B------:R-:W-:Y:S02]  /*1230*/  ISETP.LT.AND P0, PT, R21, R20, !P0 ;  /* 0x000000141500720c */ /* 0x000fe40004701270 */
[----:B------:R-:W-:Y:S02]  /*1240*/  LOP3.LUT R11, R16, 0xffff, RZ, 0xc0, !PT ;  /* 0x0000ffff100b7812 */ /* 0x000fe400078ec0ff */
[----:B------:R-:W-:-:S03]  /*1250*/  PLOP3.LUT P0, PT, P0, P2, PT, 0x80, 0x8 ;  /* 0x000000000008781c */ /* 0x000fc60000705070 */
[----:B------:R-:W-:-:S04]  /*1260*/  IMAD R11, R11, 0x10, R24 ;  /* 0x000000100b0b7824 */ /* 0x000fc800078e0218 */
[----:B------:R-:W-:Y:S01]  /*1270*/  IMAD R22, R11, 0x2, R22 ;  /* 0x000000020b167824 */ /* 0x000fe200078e0216 */
[----:B------:R-:W-:-:S05]  /*1280*/  PRMT R11, RZ, 0x7610, R11 ;  /* 0x00007610ff0b7816 */ /* 0x000fca000000000b */
[----:B------:R-:W-:Y:S05]  /*1290*/  @!P0 BRA `(.L_x_10) ;  /* 0x00000000004c8947 */ /* 0x000fea0003800000 */
[----:B------:R-:W1:Y:S01]  /*12a0*/  LDCU UR5, c[0x0][0x39c] ;  /* 0x00007380ff0577ac */ /* 0x000e620008000800 */
[----:B------:R-:W-:Y:S01]  /*12b0*/  IADD3 R11, P0, PT, R25, R4, RZ ;  /* 0x00000004190b7210 */ /* 0x000fe20007f1e0ff */
[----:B0-----:R-:W-:Y:S01]  /*12c0*/  IMAD.MOV.U32 R27, RZ, RZ, RZ ;  /* 0x000000ffff1b7224 */ /* 0x001fe200078e00ff */
[----:B------:R-:W-:Y:S01]  /*12d0*/  LOP3.LUT R25, R16, 0xffff, RZ, 0xc0, !PT ;  /* 0x0000ffff10197812 */ /* 0x000fe200078ec0ff */
[----:B------:R-:W0:Y:S01]  /*12e0*/  LDCU.64 UR10, c[0x0][0x388] ;  /* 0x00007100ff0a77ac */ /* 0x000e220008000a00 */
[----:B------:R-:W-:Y:S01]  /*12f0*/  MOV R26, R21 ;  /* 0x00000015001a7202 */ /* 0x000fe20000000f00 */
[----:B------:R-:W-:Y:S02]  /*1300*/  IMAD.X R16, RZ, RZ, R13, P0 ;  /* 0x000000ffff107224 */ /* 0x000fe400000e060d */
[----:B------:R-:W-:Y:S02]  /*1310*/  IMAD R24, R0, 0x10, R25 ;  /* 0x0000001000187824 */ /* 0x000fe400078e0219 */
[----:B------:R-:W-:-:S02]  /*1320*/  IMAD.MOV.U32 R25, RZ, RZ, RZ ;  /* 0x000000ffff197224 */ /* 0x000fc400078e00ff */
[----:B-1----:R-:W-:Y:S02]  /*1330*/  IMAD R16, R16, UR5, RZ ;  /* 0x0000000510107c24 */ /* 0x002fe4000f8e02ff */
[----:B------:R-:W-:-:S04]  /*1340*/  IMAD.WIDE.U32 R24, R11, UR5, R24 ;  /* 0x000000050b187c25 */ /* 0x000fc8000f8e0018 */
[----:B------:R-:W-:-:S04]  /*1350*/  IMAD R11, R11, UR9, R16 ;  /* 0x000000090b0b7c24 */ /* 0x000fc8000f8e0210 */
[----:B------:R-:W-:Y:S02]  /*1360*/  IMAD.IADD R11, R25, 0x1, R11 ;  /* 0x00000001190b7824 */ /* 0x000fe400078e020b */
[----:B------:R-:W-:-:S04]  /*1370*/  IMAD.WIDE.U32 R24, R24, R20, R26 ;  /* 0x0000001418187225 */ /* 0x000fc800078e001a */
[----:B------:R-:W-:Y:S01]  /*1380*/  IMAD R11, R11, R20, RZ ;  /* 0x000000140b0b7224 */ /* 0x000fe200078e02ff */
[----:B0-----:R-:W-:-:S03]  /*1390*/  LEA R20, P0, R24, UR10, 0x1 ;  /* 0x0000000a18147c11 */ /* 0x001fc6000f8008ff */
[----:B------:R-:W-:-:S05]  /*13a0*/  IMAD.IADD R11, R25, 0x1, R11 ;  /* 0x00000001190b7824 */ /* 0x000fca00078e020b */
[----:B------:R-:W-:-:S05]  /*13b0*/  LEA.HI.X R21, R24, UR11, R11, 0x1, P0 ;  /* 0x0000000b18157c11 */ /* 0x000fca00080f0c0b */
[----:B------:R1:W5:Y:S02]  /*13c0*/  LDG.E.U16 R11, desc[UR14][R20.64] ;  /* 0x0000000e140b7981 */ /* 0x000364000c1e1500 */
.L_x_10:
[----:B------:R-:W-:Y:S05]  /*13d0*/  BSYNC.RECONVERGENT B2 ;  /* 0x0000000000027941 */ /* 0x000fea0003800200 */
.L_x_9:
[----:B-----5:R4:W-:Y:S01]  /*13e0*/  STS.U16 [R22], R11 ;  /* 0x0000000b16007388 */ /* 0x0209e20000000400 */
[----:B------:R-:W-:-:S07]  /*13f0*/  VIADD R16, R10, 0x300 ;  /* 0x000003000a107836 */ /* 0x000fce0000000000 */
.L_x_4:
[----:B012---:R-:W-:Y:S05]  /*1400*/  BSYNC.RECONVERGENT B0 ;  /* 0x0000000000007941 */ /* 0x007fea0003800200 */
.L_x_3:
[----:B------:R-:W-:-:S13]  /*1410*/  ISETP.GE.U32.AND P0, PT, R18, 0x300, PT ;  /* 0x000003001200780c */ /* 0x000fda0003f06070 */
[----:B------:R-:W-:Y:S05]  /*1420*/  @!P0 BRA `(.L_x_2) ;  /* 0x0000000800c08947 */ /* 0x000fea0003800000 */
[----:B------:R-:W0:Y:S01]  /*1430*/  S2UR UR6, SR_CgaCtaId ;  /* 0x00000000000679c3 */ /* 0x000e220000008800 */
[C---:B------:R-:W-:Y:S01]  /*1440*/  VIADD R24, R16.reuse, 0x300 ;  /* 0x0000030010187836 */ /* 0x040fe20000000000 */
[C---:B------:R-:W-:Y:S01]  /*1450*/  IADD3 R20, PT, PT, R16.reuse, 0x200, RZ ;  /* 0x0000020010147810 */ /* 0x040fe20007ffe0ff */
[----:B------:R-:W-:Y:S01]  /*1460*/  VIADD R21, R16, 0x100 ;  /* 0x0000010010157836 */ /* 0x000fe20000000000 */
[----:B------:R-:W-:Y:S01]  /*1470*/  UMOV UR5, 0x400 ;  /* 0x0000040000057882 */ /* 0x000fe20000000000 */
[C---:B------:R-:W-:Y:S01]  /*1480*/  IMAD.SHL.U32 R18, R23.reuse, 0x2, RZ ;  /* 0x0000000217127824 */ /* 0x040fe200078e00ff */
[----:B----4-:R-:W-:Y:S01]  /*1490*/  SHF.R.U32.HI R22, RZ, 0x4, R16 ;  /* 0x00000004ff167819 */ /* 0x010fe20000011610 */
[----:B------:R-:W-:Y:S01]  /*14a0*/  VIADD R19, R23, UR4 ;  /* 0x0000000417137c36 */ /* 0x000fe20008000000 */
[----:B------:R-:W-:Y:S02]  /*14b0*/  SHF.R.U32.HI R23, RZ, 0x4, R24 ;  /* 0x00000004ff177819 */ /* 0x000fe40000011618 */
[----:B------:R-:W-:Y:S01]  /*14c0*/  SHF.R.U32.HI R26, RZ, 0x4, R20 ;  /* 0x00000004ff1a7819 */ /* 0x000fe20000011614 */
[C---:B------:R-:W-:Y:S01]  /*14d0*/  IMAD R28, R0.reuse, 0x10, R22 ;  /* 0x00000010001c7824 */ /* 0x040fe200078e0216 */
[----:B---3--:R-:W-:Y:S01]  /*14e0*/  SHF.R.U32.HI R27, RZ, 0x4, R21 ;  /* 0x00000004ff1b7819 */ /* 0x008fe20000011615 */
[----:B------:R-:W-:Y:S01]  /*14f0*/  IMAD R30, R0, 0x10, R23 ;  /* 0x00000010001e7824 */ /* 0x000fe200078e0217 */
[----:B------:R-:W-:Y:S01]  /*1500*/  PRMT R25, R24, 0x7610, R25 ;  /* 0x0000761018197816 */ /* 0x000fe20000000019 */
[----:B------:R-:W-:-:S02]  /*1510*/  IMAD R32, R0, 0x10, R26 ;  /* 0x0000001000207824 */ /* 0x000fc400078e021a */
[----:B------:R-:W-:Y:S01]  /*1520*/  IMAD R34, R0, 0x10, R27 ;  /* 0x0000001000227824 */ /* 0x000fe200078e021b */
[----:B0-----:R-:W-:-:S06]  /*1530*/  ULEA UR5, UR6, UR5, 0x18 ;  /* 0x0000000506057291 */ /* 0x001fcc000f8ec0ff */
[----:B------:R-:W-:Y:S02]  /*1540*/  LEA R29, R23, UR5, 0x5 ;  /* 0x00000005171d7c11 */ /* 0x000fe4000f8e28ff */
[----:B------:R-:W-:Y:S02]  /*1550*/  LEA R31, R26, UR5, 0x5 ;  /* 0x000000051a1f7c11 */ /* 0x000fe4000f8e28ff */
[----:B------:R-:W-:Y:S02]  /*1560*/  LEA R33, R27, UR5, 0x5 ;  /* 0x000000051b217c11 */ /* 0x000fe4000f8e28ff */
[----:B------:R-:W-:-:S07]  /*1570*/  LEA R35, R22, UR5, 0x5 ;  /* 0x0000000516237c11 */ /* 0x000fce000f8e28ff */
.L_x_11:
[----:B------:R-:W-:Y:S02]  /*1580*/  VIADD R10, R25, 0xfffffd00 ;  /* 0xfffffd00190a7836 */ /* 0x000fe40000000000 */
[----:B0-----:R-:W-:-:S03]  /*1590*/  IMAD.HI.U32 R38, R22, 0x38e38e39, RZ ;  /* 0x38e38e3916267827 */ /* 0x001fc600078e00ff */
[----:B------:R-:W-:Y:S02]  /*15a0*/  LOP3.LUT R10, R10, 0xffff, RZ, 0xc0, !PT ;  /* 0x0000ffff0a0a7812 */ /* 0x000fe400078ec0ff */
[----:B------:R-:W-:-:S03]  /*15b0*/  SHF.R.U32.HI R38, RZ, 0x2, R38 ;  /* 0x00000002ff267819 */ /* 0x000fc60000011626 */
[----:B------:R-:W-:Y:S02]  /*15c0*/  IMAD R10, R10, 0xe38f, RZ ;  /* 0x0000e38f0a0a7824 */ /* 0x000fe400078e02ff */
[----:B------:R-:W-:-:S03]  /*15d0*/  IMAD R40, R38, -0x12, R28 ;  /* 0xffffffee26287824 */ /* 0x000fc600078e021c */
[----:B------:R-:W-:Y:S02]  /*15e0*/  LEA.HI R37, R10, UR7, RZ, 0x8 ;  /* 0x000000070a257c11 */ /* 0x000fe4000f8f40ff */
[C---:B------:R-:W-:Y:S02]  /*15f0*/  ISETP.GE.AND P0, PT, R40.reuse, UR16, PT ;  /* 0x0000001028007c0c */ /* 0x040fe4000bf06270 */
[----:B------:R-:W-:Y:S02]  /*1600*/  ISETP.GE.AND P5, PT, R37, UR12, PT ;  /* 0x0000000c25007c0c */ /* 0x000fe4000bfa6270 */
[----:B------:R-:W-:Y:S02]  /*1610*/  ISETP.GT.AND P0, PT, R40, -0x1, !P0 ;  /* 0xffffffff2800780c */ /* 0x000fe40004704270 */
[----:B------:R-:W-:-:S04]  /*1620*/  ISETP.LT.AND P5, PT, R19, UR13, !P5 ;  /* 0x0000000d13007c0c */ /* 0x000fc8000efa1270 */
[----:B------:R-:W-:-:S13]  /*1630*/  PLOP3.LUT P0, PT, P5, P0, PT, 0x80, 0x8 ;  /* 0x000000000008781c */ /* 0x000fda0002f01070 */
[----:B------:R-:W-:Y:S01]  /*1640*/  @P0 IADD3 R37, P5, PT, R37, R4, RZ ;  /* 0x0000000425250210 */ /* 0x000fe20007fbe0ff */
[----:B------:R-:W0:Y:S01]  /*1650*/  @P0 LDC.64 R10, c[0x0][0x388] ;  /* 0x0000e200ff0a0b82 */ /* 0x000e220000000a00 */
[----:B------:R-:W-:Y:S02]  /*1660*/  @P0 IMAD.MOV.U32 R41, RZ, RZ, RZ ;  /* 0x000000ffff290224 */ /* 0x000fe400078e00ff */
[----:B------:R-:W-:Y:S01]  /*1670*/  @P0 IADD3.X R36, PT, PT, RZ, R13, RZ, P5, !PT ;  /* 0x0000000dff240210 */ /* 0x000fe20002ffe4ff */
[----:B------:R-:W-:-:S04]  /*1680*/  @P0 IMAD.WIDE.U32 R40, R37, UR16, R40 ;  /* 0x0000001025280c25 */ /* 0x000fc8000f8e0028 */
[----:B------:R-:W-:-:S04]  /*1690*/  @P0 IMAD R36, R36, UR16, RZ ;  /* 0x0000001024240c24 */ /* 0x000fc8000f8e02ff */
[----:B------:R-:W-:Y:S02]  /*16a0*/  @P0 IMAD R39, R37, UR9, R36 ;  /* 0x0000000925270c24 */ /* 0x000fe4000f8e0224 */
[----:B------:R-:W-:Y:S02]  /*16b0*/  @P0 IMAD.MOV.U32 R36, RZ, RZ, R19 ;  /* 0x000000ffff240224 */ /* 0x000fe400078e0013 */
[----:B------:R-:W-:Y:S02]  /*16c0*/  @P0 IMAD.IADD R39, R41, 0x1, R39 ;  /* 0x0000000129270824 */ /* 0x000fe400078e0227 */
[----:B------:R-:W-:Y:S02]  /*16d0*/  @P0 IMAD.MOV.U32 R37, RZ, RZ, RZ ;  /* 0x000000ffff250224 */ /* 0x000fe400078e00ff */
[----:B------:R-:W-:Y:S02]  /*16e0*/  @P0 IMAD R39, R39, UR13, RZ ;  /* 0x0000000d27270c24 */ /* 0x000fe4000f8e02ff */
[----:B------:R-:W-:Y:S01]  /*16f0*/  @P0 IMAD.WIDE.U32 R36, R40, UR13, R36 ;  /* 0x0000000d28240c25 */ /* 0x000fe2000f8e0024 */
[----:B------:R-:W-:-:S03]  /*1700*/  PRMT R40, RZ, 0x7610, R40 ;  /* 0x00007610ff287816 */ /* 0x000fc60000000028 */
[----:B------:R-:W-:Y:S01]  /*1710*/  @P0 IMAD.IADD R37, R37, 0x1, R39 ;  /* 0x0000000125250824 */ /* 0x000fe200078e0227 */
[----:B0-----:R-:W-:-:S04]  /*1720*/  @P0 LEA R10, P5, R36, R10, 0x1 ;  /* 0x0000000a240a0211 */ /* 0x001fc800078a08ff */
[----:B------:R-:W-:Y:S01]  /*1730*/  @P0 LEA.HI.X R11, R36, R11, R37, 0x1, P5 ;  /* 0x0000000b240b0211 */ /* 0x000fe200028f0c25 */
[----:B------:R-:W-:Y:S02]  /*1740*/  VIADD R37, R25, 0xfffffe00 ;  /* 0xfffffe0019257836 */ /* 0x000fe40000000000 */
[----:B------:R-:W-:Y:S02]  /*1750*/  IMAD.HI.U32 R36, R27, 0x38e38e39, RZ ;  /* 0x38e38e391b247827 */ /* 0x000fe400078e00ff */
[----:B------:R0:W2:Y:S01]  /*1760*/  @P0 LDG.E.U16 R40, desc[UR14][R10.64] ;  /* 0x0000000e0a280981 */ /* 0x0000a2000c1e1500 */
        /* <DEDUP_REMOVED lines=10> */
[----:B------:R-:W-:-:S04]  /*1810*/  @P0 IADD3 R37, P5, PT, R37, R4, RZ ;  /* 0x0000000425250210 */ /* 0x000fc80007fbe0ff */
[----:B------:R-:W-:Y:S01]  /*1820*/  @P0 IADD3.X R39, PT, PT, RZ, R13, RZ, P5, !PT ;  /* 0x0000000dff270210 */ /* 0x000fe20002ffe4ff */
[----:B------:R-:W-:-:S04]  /*1830*/  @P0 IMAD.MOV.U32 R43, RZ, RZ, RZ ;  /* 0x000000ffff2b0224 */ /* 0x000fc800078e00ff */
[----:B------:R-:W-:Y:S02]  /*1840*/  @P0 IMAD R44, R39, UR16, RZ ;  /* 0x00000010272c0c24 */ /* 0x000fe4000f8e02ff */
[----:B------:R-:W-:-:S04]  /*1850*/  @P0 IMAD.WIDE.U32 R42, R37, UR16, R42 ;  /* 0x00000010252a0c25 */ /* 0x000fc8000f8e002a */
[----:B0-----:R-:W-:Y:S02]  /*1860*/  @P0 IMAD R11, R37, UR9, R44 ;  /* 0x00000009250b0c24 */ /* 0x001fe4000f8e022c */
[----:B------:R-:W-:Y:S02]  /*1870*/  @P0 IMAD.MOV.U32 R10, RZ, RZ, R19 ;  /* 0x000000ffff0a0224 */ /* 0x000fe400078e0013 */
[----:B------:R-:W-:Y:S02]  /*1880*/  @P0 IMAD.IADD R37, R43, 0x1, R11 ;  /* 0x000000012b250824 */ /* 0x000fe400078e020b */
[----:B------:R-:W-:Y:S02]  /*1890*/  @P0 IMAD.MOV.U32 R11, RZ, RZ, RZ ;  /* 0x000000ffff0b0224 */ /* 0x000fe400078e00ff */
[----:B------:R-:W-:-:S04]  /*18a0*/  @P0 IMAD.WIDE.U32 R42, R42, UR13, R10 ;  /* 0x0000000d2a2a0c25 */ /* 0x000fc8000f8e000a */
[----:B------:R-:W0:Y:S01]  /*18b0*/  @P0 LDC.64 R10, c[0x0][0x388] ;  /* 0x0000e200ff0a0b82 */ /* 0x000e220000000a00 */
[----:B------:R-:W-:-:S04]  /*18c0*/  @P0 IMAD R37, R37, UR13, RZ ;  /* 0x0000000d25250c24 */ /* 0x000fc8000f8e02ff */
[----:B------:R-:W-:Y:S01]  /*18d0*/  @P0 IMAD.IADD R37, R43, 0x1, R37 ;  /* 0x000000012b250824 */ /* 0x000fe200078e0225 */
[----:B------:R-:W-:Y:S02]  /*18e0*/  PRMT R39, RZ, 0x7610, R39 ;  /* 0x00007610ff277816 */ /* 0x000fe40000000027 */
[----:B0-----:R-:W-:-:S04]  /*18f0*/  @P0 LEA R10, P5, R42, R10, 0x1 ;  /* 0x0000000a2a0a0211 */ /* 0x001fc800078a08ff */
[----:B------:R-:W-:-:S05]  /*1900*/  @P0 LEA.HI.X R11, R42, R11, R37, 0x1, P5 ;  /* 0x0000000b2a0b0211 */ /* 0x000fca00028f0c25 */
[----:B------:R0:W3:Y:S01]  /*1910*/  @P0 LDG.E.U16 R39, desc[UR14][R10.64] ;  /* 0x0000000e0a270981 */ /* 0x0000e2000c1e1500 */
[----:B------:R-:W-:Y:S02]  /*1920*/  VIADD R41, R25, 0xffffff00 ;  /* 0xffffff0019297836 */ /* 0x000fe40000000000 */
[----:B------:R-:W-:-:S03]  /*1930*/  IMAD.HI.U32 R37, R26, 0x38e38e39, RZ ;  /* 0x38e38e391a257827 */ /* 0x000fc600078e00ff */
[----:B------:R-:W-:Y:S02]  /*1940*/  LOP3.LUT R41, R41, 0xffff, RZ, 0xc0, !PT ;  /* 0x0000ffff29297812 */ /* 0x000fe400078ec0ff */
[----:B------:R-:W-:-:S03]  /*1950*/  SHF.R.U32.HI R37, RZ, 0x2, R37 ;  /* 0x00000002ff257819 */ /* 0x000fc60000011625 */
[----:B------:R-:W-:Y:S02]  /*1960*/  IMAD R41, R41, 0xe38f, RZ ;  /* 0x0000e38f29297824 */ /* 0x000fe400078e02ff */
[----:B0-----:R-:W-:-:S03]  /*1970*/  IMAD R10, R37, -0x12, R32 ;  /* 0xffffffee250a7824 */ /* 0x001fc600078e0220 */
[----:B------:R-:W-:Y:S02]  /*1980*/  LEA.HI R41, R41, UR7, RZ, 0x8 ;  /* 0x0000000729297c11 */ /* 0x000fe4000f8f40ff */
[C---:B------:R-:W-:Y:S02]  /*1990*/  ISETP.GE.AND P5, PT, R10.reuse, UR16, PT ;  /* 0x000000100a007c0c */ /* 0x040fe4000bfa6270 */
[----:B------:R-:W-:Y:S02]  /*19a0*/  ISETP.GE.AND P0, PT, R41, UR12, PT ;  /* 0x0000000c29007c0c */ /* 0x000fe4000bf06270 */
[----:B------:R-:W-:Y:S02]  /*19b0*/  ISETP.GT.AND P5, PT, R10, -0x1, !P5 ;  /* 0xffffffff0a00780c */ /* 0x000fe40006fa4270 */
[----:B------:R-:W-:-:S04]  /*19c0*/  ISETP.LT.AND P0, PT, R19, UR13, !P0 ;  /* 0x0000000d13007c0c */ /* 0x000fc8000c701270 */
[----:B------:R-:W-:Y:S01]  /*19d0*/  PLOP3.LUT P5, PT, P0, P5, PT, 0x80, 0x8 ;  /* 0x000000000008781c */ /* 0x000fe200007ab070 */
[----:B------:R-:W-:-:S04]  /*19e0*/  IMAD.HI.U32 R11, R16, 0x38e38e39, RZ ;  /* 0x38e38e39100b7827 */ /* 0x000fc800078e00ff */
[----:B------:R-:W-:Y:S01]  /*19f0*/  IMAD R38, R38, 0x240, RZ ;  /* 0x0000024026267824 */ /* 0x000fe200078e02ff */
[----:B------:R-:W-:-:S07]  /*1a00*/  SHF.R.U32.HI R11, RZ, 0x6, R11 ;  /* 0x00000006ff0b7819 */ /* 0x000fce000001160b */
[----:B------:R-:W-:Y:S01]  /*1a10*/  @P5 IADD3 R41, P0, PT, R41, R4, RZ ;  /* 0x0000000429295210 */ /* 0x000fe20007f1e0ff */
[----:B------:R-:W-:-:S03]  /*1a20*/  IMAD R42, R11, 0x240, -R38 ;  /* 0x000002400b2a7824 */ /* 0x000fc600078e0a26 */
[----:B------:R-:W-:Y:S02]  /*1a30*/  @P5 IADD3.X R11, PT, PT, RZ, R13, RZ, P0, !PT ;  /* 0x0000000dff0b5210 */ /* 0x000fe400007fe4ff */
[----:B------:R-:W-:-:S03]  /*1a40*/  IADD3 R43, PT, PT, R35, R18, R42 ;  /* 0x00000012232b7210 */ /* 0x000fc60007ffe02a */
[----:B------:R-:W-:Y:S02]  /*1a50*/  @P5 IMAD R38, R11, UR16, RZ ;  /* 0x000000100b265c24 */ /* 0x000fe4000f8e02ff */
[----:B------:R-:W-:Y:S02]  /*1a60*/  @P5 IMAD.MOV.U32 R11, RZ, RZ, RZ ;  /* 0x000000ffff0b5224 */ /* 0x000fe400078e00ff */
[C---:B------:R-:W-:Y:S02]  /*1a70*/  @P5 IMAD R38, R41.reuse, UR9, R38 ;  /* 0x0000000929265c24 */ /* 0x040fe4000f8e0226 */
[----:B------:R-:W-:-:S04]  /*1a80*/  @P5 IMAD.WIDE.U32 R10, R41, UR16, R10 ;  /* 0x00000010290a5c25 */ /* 0x000fc8000f8e000a */
[----:B------:R-:W-:Y:S02]  /*1a90*/  @P5 IMAD.MOV.U32 R41, RZ, RZ, RZ ;  /* 0x000000ffff295224 */ /* 0x000fe400078e00ff */
[----:B------:R-:W-:-:S04]  /*1aa0*/  @P5 IMAD.IADD R38, R11, 0x1, R38 ;  /* 0x000000010b265824 */ /* 0x000fc800078e0226 */
[----:B------:R-:W-:Y:S02]  /*1ab0*/  @P5 IMAD R38, R38, UR13, RZ ;  /* 0x0000000d26265c24 */ /* 0x000fe4000f8e02ff */
[----:B------:R-:W-:Y:S01]  /*1ac0*/  IMAD R36, R36, 0x240, RZ ;  /* 0x0000024024247824 */ /* 0x000fe200078e02ff */
[----:B--2---:R0:W-:Y:S02]  /*1ad0*/  STS.U16 [R43], R40 ;  /* 0x000000282b007388 */ /* 0x0041e40000000400 */
[----:B0-----:R-:W-:-:S04]  /*1ae0*/  @P5 IMAD.MOV.U32 R40, RZ, RZ, R19 ;  /* 0x000000ffff285224 */ /* 0x001fc800078e0013 */
[----:B------:R-:W-:Y:S02]  /*1af0*/  @P5 IMAD.WIDE.U32 R40, R10, UR13, R40 ;  /* 0x0000000d0a285c25 */ /* 0x000fe4000f8e0028 */
[----:B------:R-:W0:Y:S02]  /*1b00*/  @P5 LDC.64 R10, c[0x0][0x388] ;  /* 0x0000e200ff0a5b82 */ /* 0x000e240000000a00 */
[----:B------:R-:W-:Y:S01]  /*1b10*/  @P5 IMAD.IADD R38, R41, 0x1, R38 ;  /* 0x0000000129265824 */ /* 0x000fe200078e0226 */
[----:B------:R-:W-:Y:S02]  /*1b20*/  LOP3.LUT R41, R25, 0xffff, RZ, 0xc0, !PT ;  /* 0x0000ffff19297812 */ /* 0x000fe400078ec0ff */
[----:B0-----:R-:W-:-:S04]  /*1b30*/  @P5 LEA R10, P0, R40, R10, 0x1 ;  /* 0x0000000a280a5211 */ /* 0x001fc800078008ff */
[----:B------:R-:W-:Y:S01]  /*1b40*/  @P5 LEA.HI.X R11, R40, R11, R38, 0x1, P0 ;  /* 0x0000000b280b5211 */ /* 0x000fe200000f0c26 */
[----:B------:R-:W-:-:S04]  /*1b50*/  IMAD.HI.U32 R38, R23, 0x38e38e39, RZ ;  /* 0x38e38e3917267827 */ /* 0x000fc800078e00ff */
[----:B------:R-:W-:Y:S01]  /*1b60*/  IMAD R40, R41, 0xe38f, RZ ;  /* 0x0000e38f29287824 */ /* 0x000fe200078e02ff */
[----:B------:R-:W-:-:S04]  /*1b70*/  SHF.R.U32.HI R38, RZ, 0x2, R38 ;  /* 0x00000002ff267819 */ /* 0x000fc80000011626 */
[----:B------:R-:W-:Y:S01]  /*1b80*/  LEA.HI R40, R40, UR7, RZ, 0x8 ;  /* 0x0000000728287c11 */ /* 0x000fe2000f8f40ff */
[----:B------:R-:W-:-:S03]  /*1b90*/  IMAD R42, R38, -0x12, R30 ;  /* 0xffffffee262a7824 */ /* 0x000fc600078e021e */
[----:B------:R-:W-:Y:S02]  /*1ba0*/  ISETP.GE.AND P6, PT, R40, UR12, PT ;  /* 0x0000000c28007c0c */ /* 0x000fe4000bfc6270 */
[C---:B------:R-:W-:Y:S02]  /*1bb0*/  ISETP.GE.AND P0, PT, R42.reuse, UR16, PT ;  /* 0x000000102a007c0c */ /* 0x040fe4000bf06270 */
[----:B------:R-:W-:Y:S02]  /*1bc0*/  ISETP.LT.AND P6, PT, R19, UR13, !P6 ;  /* 0x0000000d13007c0c */ /* 0x000fe4000f7c1270 */
[----:B------:R-:W-:-:S04]  /*1bd0*/  ISETP.GT.AND P0, PT, R42, -0x1, !P0 ;  /* 0xffffffff2a00780c */ /* 0x000fc80004704270 */
[----:B------:R-:W-:Y:S01]  /*1be0*/  PLOP3.LUT P0, PT, P6, P0, PT, 0x80, 0x8 ;  /* 0x000000000008781c */ /* 0x000fe20003701070 */
[----:B------:R-:W-:-:S05]  /*1bf0*/  IMAD.HI.U32 R41, R21, 0x38e38e39, RZ ;  /* 0x38e38e3915297827 */ /* 0x000fca00078e00ff */
[----:B------:R-:W-:-:S05]  /*1c00*/  SHF.R.U32.HI R41, RZ, 0x6, R41 ;  /* 0x00000006ff297819 */ /* 0x000fca0000011629 */
[----:B------:R-:W-:Y:S02]  /*1c10*/  IMAD R41, R41, 0x240, -R36 ;  /* 0x0000024029297824 */ /* 0x000fe400078e0a24 */
[----:B------:R-:W-:-:S03]  /*1c20*/  @P0 IADD3 R40, P6, PT, R40, R4, RZ ;  /* 0x0000000428280210 */ /* 0x000fc60007fde0ff */
[----:B------:R-:W-:Y:S02]  /*1c30*/  IADD3 R41, PT, PT, R33, R18, R41 ;  /* 0x0000001221297210 */ /* 0x000fe40007ffe029 */
[----:B------:R-:W-:-:S04]  /*1c40*/  @P0 IMAD.X R36, RZ, RZ, R13, P6 ;  /* 0x000000ffff240224 */ /* 0x000fc800030e060d */
[----:B------:R-:W-:Y:S01]  /*1c50*/  @P0 IMAD R43, R36, UR16, RZ ;  /* 0x00000010242b0c24 */ /* 0x000fe2000f8e02ff */
[----:B------:R-:W-:Y:S01]  /*1c60*/  PRMT R36, RZ, 0x7610, R36 ;  /* 0x00007610ff247816 */ /* 0x000fe20000000024 */
[----:B---3--:R0:W-:Y:S05]  /*1c70*/  STS.U16 [R41], R39 ;  /* 0x0000002729007388 */ /* 0x0081ea0000000400 */
[----:B------:R1:W2:Y:S01]  /*1c80*/  @P5 LDG.E.U16 R36, desc[UR14][R10.64] ;  /* 0x0000000e0a245981 */ /* 0x0002a2000c1e1500 */
[----:B0-----:R-:W-:Y:S01]  /*1c90*/  @P0 IMAD R39, R40, UR9, R43 ;  /* 0x0000000928270c24 */ /* 0x001fe2000f8e022b */
[----:B------:R-:W-:Y:S01]  /*1ca0*/  @P0 MOV R43, RZ ;  /* 0x000000ff002b0202 */ /* 0x000fe20000000f00 */
[----:B-1----:R-:W-:-:S02]  /*1cb0*/  @P0 IMAD.MOV.U32 R10, RZ, RZ, R19 ;  /* 0x000000ffff0a0224 */ /* 0x002fc400078e0013 */
[----:B------:R-:W-:-:S04]  /*1cc0*/  @P0 IMAD.WIDE.U32 R40, R40, UR16, R42 ;  /* 0x0000001028280c25 */ /* 0x000fc8000f8e002a */
[----:B------:R-:W-:Y:S02]  /*1cd0*/  @P0 IMAD.MOV.U32 R11, RZ, RZ, RZ ;  /* 0x000000ffff0b0224 */ /* 0x000fe400078e00ff */
[----:B------:R-:W-:Y:S02]  /*1ce0*/  @P0 IMAD.IADD R39, R41, 0x1, R39 ;  /* 0x0000000129270824 */ /* 0x000fe400078e0227 */
[----:B------:R-:W-:Y:S02]  /*1cf0*/  @P0 IMAD.WIDE.U32 R40, R40, UR13, R10 ;  /* 0x0000000d28280c25 */ /* 0x000fe4000f8e000a */
[----:B------:R-:W0:Y:S02]  /*1d00*/  @P0 LDC.64 R10, c[0x0][0x388] ;  /* 0x0000e200ff0a0b82 */ /* 0x000e240000000a00 */
[----:B------:R-:W-:-:S04]  /*1d10*/  @P0 IMAD R39, R39, UR13, RZ ;  /* 0x0000000d27270c24 */ /* 0x000fc8000f8e02ff */
[----:B------:R-:W-:Y:S01]  /*1d20*/  @P0 IMAD.IADD R39, R41, 0x1, R39 ;  /* 0x0000000129270824 */ /* 0x000fe200078e0227 */
[----:B0-----:R-:W-:-:S04]  /*1d30*/  @P0 LEA R10, P5, R40, R10, 0x1 ;  /* 0x0000000a280a0211 */ /* 0x001fc800078a08ff */
[--C-:B------:R-:W-:Y:S02]  /*1d40*/  @P0 LEA.HI.X R11, R40, R11, R39.reuse, 0x1, P5 ;  /* 0x0000000b280b0211 */ /* 0x100fe400028f0c27 */
[----:B------:R-:W-:-:S06]  /*1d50*/  PRMT R39, RZ, 0x7610, R39 ;  /* 0x00007610ff277816 */ /* 0x000fcc0000000027 */
[----:B------:R-:W3:Y:S01]  /*1d60*/  @P0 LDG.E.U16 R39, desc[UR14][R10.64] ;  /* 0x0000000e0a270981 */ /* 0x000ee2000c1e1500 */
[----:B------:R-:W-:-:S04]  /*1d70*/  IMAD.HI.U32 R40, R20, 0x38e38e39, RZ ;  /* 0x38e38e3914287827 */ /* 0x000fc800078e00ff */
[----:B------:R-:W-:Y:S01]  /*1d80*/  IMAD.HI.U32 R41, R24, 0x38e38e39, RZ ;  /* 0x38e38e3918297827 */ /* 0x000fe200078e00ff */
[----:B------:R-:W-:-:S03]  /*1d90*/  SHF.R.U32.HI R40, RZ, 0x6, R40 ;  /* 0x00000006ff287819 */ /* 0x000fc60000011628 */
[----:B------:R-:W-:Y:S01]  /*1da0*/  IMAD R37, R37, 0x240, RZ ;  /* 0x0000024025257824 */ /* 0x000fe200078e02ff */
[----:B------:R-:W-:Y:S01]  /*1db0*/  SHF.R.U32.HI R41, RZ, 0x6, R41 ;  /* 0x00000006ff297819 */ /* 0x000fe20000011629 */
[----:B------:R-:W-:Y:S02]  /*1dc0*/  IMAD R38, R38, 0x240, RZ ;  /* 0x0000024026267824 */ /* 0x000fe400078e02ff */
[----:B------:R-:W-:Y:S02]  /*1dd0*/  IMAD R37, R40, 0x240, -R37 ;  /* 0x0000024028257824 */ /* 0x000fe400078e0a25 */
[----:B------:R-:W-:-:S03]  /*1de0*/  IMAD R38, R41, 0x240, -R38 ;  /* 0x0000024029267824 */ /* 0x000fc600078e0a26 */
[-C--:B------:R-:W-:Y:S02]  /*1df0*/  IADD3 R37, PT, PT, R31, R18.reuse, R37 ;  /* 0x000000121f257210 */ /* 0x080fe40007ffe025 */
[----:B------:R-:W-:Y:S02]  /*1e00*/  IADD3 R38, PT, PT, R29, R18, R38 ;  /* 0x000000121d267210 */ /* 0x000fe40007ffe026 */
[----:B------:R-:W-:Y:S01]  /*1e10*/  ISETP.GE.U32.AND P0, PT, R16, 0x1040, PT ;  /* 0x000010401000780c */ /* 0x000fe20003f06070 */
[----:B------:R-:W-:Y:S01]  /*1e20*/  VIADD R25, R25, 0x400 ;  /* 0x0000040019197836 */ /* 0x000fe20000000000 */
[----:B------:R-:W-:Y:S01]  /*1e30*/  IADD3 R20, PT, PT, R20, 0x400, RZ ;  /* 0x0000040014147810 */ /* 0x000fe20007ffe0ff */
[----:B------:R-:W-:Y:S01]  /*1e40*/  VIADD R16, R16, 0x400 ;  /* 0x0000040010107836 */ /* 0x000fe20000000000 */
[----:B------:R-:W-:Y:S01]  /*1e50*/  IADD3 R32, PT, PT, R32, 0x40, RZ ;  /* 0x0000004020207810 */ /* 0x000fe20007ffe0ff */
[----:B------:R-:W-:Y:S02]  /*1e60*/  VIADD R26, R26, 0x40 ;  /* 0x000000401a1a7836 */ /* 0x000fe40000000000 */
[----:B------:R-:W-:-:S02]  /*1e70*/  VIADD R21, R21, 0x400 ;  /* 0x0000040015157836 */ /* 0x000fc40000000000 */
[----:B------:R-:W-:Y:S02]  /*1e80*/  VIADD R27, R27, 0x40 ;  /* 0x000000401b1b7836 */ /* 0x000fe40000000000 */
[----:B------:R-:W-:Y:S02]  /*1e90*/  VIADD R22, R22, 0x40 ;  /* 0x0000004016167836 */ /* 0x000fe40000000000 */
[----:B------:R-:W-:Y:S02]  /*1ea0*/  VIADD R23, R23, 0x40 ;  /* 0x0000004017177836 */ /* 0x000fe40000000000 */
[----:B------:R-:W-:Y:S02]  /*1eb0*/  VIADD R24, R24, 0x400 ;  /* 0x0000040018187836 */ /* 0x000fe40000000000 */
[----:B------:R-:W-:Y:S02]  /*1ec0*/  VIADD R34, R34, 0x40 ;  /* 0x0000004022227836 */ /* 0x000fe40000000000 */
[----:B------:R-:W-:-:S02]  /*1ed0*/  VIADD R28, R28, 0x40 ;  /* 0x000000401c1c7836 */ /* 0x000fc40000000000 */
[----:B------:R-:W-:Y:S02]  /*1ee0*/  VIADD R30, R30, 0x40 ;  /* 0x000000401e1e7836 */ /* 0x000fe40000000000 */
[----:B------:R-:W-:Y:S01]  /*1ef0*/  VIADD R18, R18, 0x800 ;  /* 0x0000080012127836 */ /* 0x000fe20000000000 */
[----:B--2---:R0:W-:Y:S04]  /*1f00*/  STS.U16 [R37], R36 ;  /* 0x0000002425007388 */ /* 0x0041e80000000400 */
[----:B---3--:R0:W-:Y:S01]  /*1f10*/  STS.U16 [R38], R39 ;  /* 0x0000002726007388 */ /* 0x0081e20000000400 */
[----:B------:R-:W-:Y:S05]  /*1f20*/  @!P0 BRA `(.L_x_11) ;  /* 0xfffffff400948947 */ /* 0x000fea000383ffff */
.L_x_2:
[----:B012---:R-:W-:Y:S05]  /*1f30*/  BSYNC.RECONVERGENT B1 ;  /* 0x0000000000017941 */ /* 0x007fea0003800200 */
.L_x_1:
[----:B------:R-:W-:Y:S01]  /*1f40*/  IMAD R10, R9, 0x10, R7 ;  /* 0x00000010090a7824 */ /* 0x000fe200078e0207 */
[----:B------:R-:W0:Y:S01]  /*1f50*/  LDCU UR12, c[0x0][0x3b0] ;  /* 0x00007600ff0c77ac */ /* 0x000e220008000800 */
[----:B------:R-:W-:Y:S03]  /*1f60*/  BSSY.RECONVERGENT B0, `(.L_x_12) ;  /* 0x00000b7000007945 */ /* 0x000fe60003800200 */
[----:B------:R-:W-:Y:S01]  /*1f70*/  ISETP.GT.U32.AND P0, PT, R10, 0x8ff, PT ;  /* 0x000008ff0a00780c */ /* 0x000fe20003f04070 */
[----:B------:R-:W1:-:S12]  /*1f80*/  LDCU.64 UR16, c[0x0][0x390] ;  /* 0x00007200ff1077ac */ /* 0x000e580008000a00 */
[----:B------:R-:W-:Y:S05]  /*1f90*/  @P0 BRA `(.L_x_13) ;  /* 0x0000000800cc0947 */ /* 0x000fea0003800000 */
[----:B----4-:R-:W-:Y:S01]  /*1fa0*/  IMAD R11, R9, 0x10, R7 ;  /* 0x00000010090b7824 */ /* 0x010fe200078e0207 */
[----:B------:R-:W-:Y:S04]  /*1fb0*/  BSSY.RECONVERGENT B1, `(.L_x_14) ;  /* 0x0000021000017945 */ /* 0x000fe80003800200 */
[C---:B------:R-:W-:Y:S02]  /*1fc0*/  VIMNMX.U32 R16, PT, PT, R11.reuse, 0x800, !PT ;  /* 0x000008000b107848 */ /* 0x040fe40007fe0000 */
[----:B------:R-:W-:Y:S02]  /*1fd0*/  IADD3 R21, PT, PT, R11, 0x100, RZ ;  /* 0x000001000b157810 */ /* 0x000fe40007ffe0ff */
[----:B------:R-:W-:Y:S02]  /*1fe0*/  IADD3 R16, PT, PT, R16, 0xff, -R11 ;  /* 0x000000ff10107810 */ /* 0x000fe40007ffe80b */
[----:B------:R-:W-:-:S02]  /*1ff0*/  SEL R10, R10, R21, !P3 ;  /* 0x000000150a0a7207 */ /* 0x000fc40005800000 */
[----:B------:R-:W-:Y:S01]  /*2000*/  ISETP.GE.U32.AND P5, PT, R16, 0x100, PT ;  /* 0x000001001000780c */ /* 0x000fe20003fa6070 */
[----:B------:R-:W-:-:S12]  /*2010*/  @P4 BRA `(.L_x_15) ;  /* 0x0000000000684947 */ /* 0x000fd80003800000 */
[----:B------:R-:W-:Y:S01]  /*2020*/  LOP3.LUT R10, R11, 0xffff, RZ, 0xc0, !PT ;  /* 0x0000ffff0b0a7812 */ /* 0x000fe200078ec0ff */
[----:B------:R-:W2:Y:S04]  /*2030*/  LDCU UR5, c[0x0][0x3ac] ;  /* 0x00007580ff0577ac */ /* 0x000ea80008000800 */
[----:B------:R-:W-:Y:S01]  /*2040*/  IMAD R10, R10, 0xe39, RZ ;  /* 0x00000e390a0a7824 */ /* 0x000fe200078e02ff */
[----:B------:R-:W4:Y:S04]  /*2050*/  LDCU UR6, c[0x0][0x3b0] ;  /* 0x00007600ff0677ac */ /* 0x000f280008000800 */
[----:B------:R-:W-:-:S04]  /*2060*/  SHF.R.U32.HI R19, RZ, 0x13, R10 ;  /* 0x00000013ff137819 */ /* 0x000fc8000001160a */
[----:B------:R-:W-:Y:S01]  /*2070*/  PRMT R10, R19, 0x9910, RZ ;  /* 0x00009910130a7816 */ /* 0x000fe200000000ff */
[----:B------:R-:W-:-:S04]  /*2080*/  IMAD.IADD R19, R8, 0x1, R19 ;  /* 0x0000000108137824 */ /* 0x000fc800078e0213 */
[----:B------:R-:W-:-:S04]  /*2090*/  IMAD R10, R10, 0x90, RZ ;  /* 0x000000900a0a7824 */ /* 0x000fc800078e02ff */
[----:B------:R-:W-:-:S05]  /*20a0*/  IMAD.MOV R10, RZ, RZ, -R10 ;  /* 0x000000ffff0a7224 */ /* 0x000fca00078e0a0a */
[----:B------:R-:W-:-:S05]  /*20b0*/  PRMT R10, R10, 0x7710, RZ ;  /* 0x000077100a0a7816 */ /* 0x000fca00000000ff */
[----:B------:R-:W-:-:S05]  /*20c0*/  IMAD.IADD R10, R11, 0x1, R10 ;  /* 0x000000010b0a7824 */ /* 0x000fca00078e020a */
[----:B------:R-:W-:-:S05]  /*20d0*/  LOP3.LUT R10, R10, 0xf, RZ, 0xc0, !PT ;  /* 0x0000000f0a0a7812 */ /* 0x000fca00078ec0ff */
[----:B------:R-:W-:-:S05]  /*20e0*/  VIADD R11, R10, UR4 ;  /* 0x000000040a0b7c36 */ /* 0x000fca0008000000 */
[----:B--2---:R-:W-:-:S04]  /*20f0*/  ISETP.GE.AND P0, PT, R11, UR5, PT ;  /* 0x000000050b007c0c */ /* 0x004fc8000bf06270 */
[----:B----4-:R-:W-:-:S13]  /*2100*/  ISETP.LT.AND P0, PT, R19, UR6, !P0 ;  /* 0x0000000613007c0c */ /* 0x010fda000c701270 */
[----:B------:R2:W-:Y:S01]  /*2110*/  @!P0 STS.U16 [R14], RZ ;  /* 0x000000ff0e008388 */ /* 0x0005e20000000400 */
[----:B------:R-:W-:Y:S01]  /*2120*/  @!P0 IMAD.MOV.U32 R10, RZ, RZ, R21 ;  /* 0x000000ffff0a8224 */ /* 0x000fe200078e0015 */
[----:B------:R-:W-:Y:S06]  /*2130*/  @!P0 BRA `(.L_x_15) ;  /* 0x0000000000208947 */ /* 0x000fec0003800000 */
[----:B------:R-:W4:Y:S01]  /*2140*/  LDCU.64 UR10, c[0x0][0x390] ;  /* 0x00007200ff0a77ac */ /* 0x000f220008000a00 */
[----:B------:R-:W-:-:S05]  /*2150*/  IADD3 R10, P0, PT, R11, R2, RZ ;  /* 0x000000020b0a7210 */ /* 0x000fca0007f1e0ff */
[----:B------:R-:W-:Y:S01]  /*2160*/  IMAD.X R11, RZ, RZ, R15, P0 ;  /* 0x000000ffff0b7224 */ /* 0x000fe200000e060f */
[----:B----4-:R-:W-:-:S04]  /*2170*/  LEA R18, P0, R10, UR10, 0x1 ;  /* 0x0000000a0a127c11 */ /* 0x010fc8000f8008ff */
[----:B------:R-:W-:-:S06]  /*2180*/  LEA.HI.X R19, R10, UR11, R11, 0x1, P0 ;  /* 0x0000000b0a137c11 */ /* 0x000fcc00080f0c0b */
[----:B------:R-:W4:Y:S01]  /*2190*/  LDG.E.U16 R19, desc[UR14][R18.64] ;  /* 0x0000000e12137981 */ /* 0x000f22000c1e1500 */
[----:B------:R-:W-:-:S03]  /*21a0*/  MOV R10, R21 ;  /* 0x00000015000a7202 */ /* 0x000fc60000000f00 */
[----:B----4-:R4:W-:Y:S04]  /*21b0*/  STS.U16 [R14], R19 ;  /* 0x000000130e007388 */ /* 0x0109e80000000400 */
.L_x_15:
[----:B01----:R-:W-:Y:S05]  /*21c0*/  BSYNC.RECONVERGENT B1 ;  /* 0x0000000000017941 */ /* 0x003fea0003800200 */
.L_x_14:
[----:B------:R-:W-:Y:S05]  /*21d0*/  @!P5 BRA `(.L_x_13) ;  /* 0x00000008003cd947 */ /* 0x000fea0003800000 */
.L_x_21:
[----:B------:R-:W-:Y:S01]  /*21e0*/  LOP3.LUT R11, R10, 0xffff, RZ, 0xc0, !PT ;  /* 0x0000ffff0a0b7812 */ /* 0x000fe200078ec0ff */
[----:B0-----:R-:W0:Y:S01]  /*21f0*/  LDC R16, c[0x0][0x3a8] ;  /* 0x0000ea00ff107b82 */ /* 0x001e220000000800 */
[----:B------:R-:W-:Y:S03]  /*2200*/  BSSY.RECONVERGENT B1, `(.L_x_16) ;  /* 0x0000044000017945 */ /* 0x000fe60003800200 */
[----:B------:R-:W-:-:S05]  /*2210*/  IMAD R11, R11, 0xe38f, RZ ;  /* 0x0000e38f0b0b7824 */ /* 0x000fca00078e02ff */
[----:B----4-:R-:W-:-:S04]  /*2220*/  SHF.R.U32.HI R19, RZ, 0x17, R11 ;  /* 0x00000017ff137819 */ /* 0x010fc8000001160b */
[----:B------:R-:W-:-:S05]  /*2230*/  PRMT R11, R19, 0x9910, RZ ;  /* 0x00009910130b7816 */ /* 0x000fca00000000ff */
[----:B------:R-:W-:-:S04]  /*2240*/  IMAD R11, R11, 0x90, RZ ;  /* 0x000000900b0b7824 */ /* 0x000fc800078e02ff */
[----:B------:R-:W-:-:S05]  /*2250*/  IMAD.MOV R11, RZ, RZ, -R11 ;  /* 0x000000ffff0b7224 */ /* 0x000fca00078e0a0b */
[----:B------:R-:W-:-:S05]  /*2260*/  PRMT R11, R11, 0x7710, RZ ;  /* 0x000077100b0b7816 */ /* 0x000fca00000000ff */
[----:B------:R-:W-:-:S05]  /*2270*/  IMAD.IADD R22, R11, 0x1, R10 ;  /* 0x000000010b167824 */ /* 0x000fca00078e020a */
[C---:B------:R-:W-:Y:S02]  /*2280*/  LOP3.LUT R18, R22.reuse, 0xffff, RZ, 0xc0, !PT ;  /* 0x0000ffff16127812 */ /* 0x040fe400078ec0ff */
[----:B------:R-:W-:Y:S02]  /*2290*/  PRMT R21, R22, 0x9910, RZ ;  /* 0x0000991016157816 */ /* 0x000fe400000000ff */
[----:B------:R-:W-:-:S04]  /*22a0*/  SHF.R.U32.HI R18, RZ, 0x4, R18 ;  /* 0x00000004ff127819 */ /* 0x000fc80000011612 */
[----:B------:R-:W-:-:S05]  /*22b0*/  PRMT R11, R18, 0x9910, RZ ;  /* 0x00009910120b7816 */ /* 0x000fca00000000ff */
[----:B------:R-:W-:-:S05]  /*22c0*/  IMAD R11, R11, 0x56, RZ ;  /* 0x000000560b0b7824 */ /* 0x000fca00078e02ff */
[----:B------:R-:W-:-:S04]  /*22d0*/  LOP3.LUT R11, R11, 0xffff, RZ, 0xc0, !PT ;  /* 0x0000ffff0b0b7812 */ /* 0x000fc800078ec0ff */
[----:B------:R-:W-:-:S04]  /*22e0*/  SHF.R.U32.HI R11, RZ, 0x8, R11 ;  /* 0x00000008ff0b7819 */ /* 0x000fc8000001160b */
[----:B------:R-:W-:Y:S02]  /*22f0*/  PRMT R20, R11, 0x9910, RZ ;  /* 0x000099100b147816 */ /* 0x000fe400000000ff */
[----:B-1----:R-:W1:Y:S03]  /*2300*/  LDC R11, c[0x0][0x3a4] ;  /* 0x0000e900ff0b7b82 */ /* 0x002e660000000800 */
[----:B------:R-:W-:-:S04]  /*2310*/  IMAD R20, R20, 0x3, RZ ;  /* 0x0000000314147824 */ /* 0x000fc800078e02ff */
[----:B------:R-:W-:Y:S02]  /*2320*/  IMAD.MOV R23, RZ, RZ, -R20 ;  /* 0x000000ffff177224 */ /* 0x000fe400078e0a14 */
[----:B------:R-:W-:-:S03]  /*2330*/  IMAD R20, R21, 0xab, RZ ;  /* 0x000000ab15147824 */ /* 0x000fc600078e02ff */
[----:B------:R-:W-:Y:S02]  /*2340*/  PRMT R21, R23, 0x7710, RZ ;  /* 0x0000771017157816 */ /* 0x000fe400000000ff */
[----:B------:R-:W-:-:S03]  /*2350*/  LOP3.LUT R20, R20, 0xffff, RZ, 0xc0, !PT ;  /* 0x0000ffff14147812 */ /* 0x000fc600078ec0ff */
[----:B------:R-:W-:Y:S01]  /*2360*/  IMAD.IADD R21, R18, 0x1, R21 ;  /* 0x0000000112157824 */ /* 0x000fe200078e0215 */
[----:B------:R-:W-:-:S04]  /*2370*/  SHF.R.U32.HI R20, RZ, 0xd, R20 ;  /* 0x0000000dff147819 */ /* 0x000fc80000011614 */
[----:B------:R-:W-:Y:S02]  /*2380*/  LOP3.LUT R24, R21, 0xff, RZ, 0xc0, !PT ;  /* 0x000000ff15187812 */ /* 0x000fe400078ec0ff */
[----:B------:R-:W-:Y:S02]  /*2390*/  LOP3.LUT R20, R20, 0xffff, RZ, 0xc0, !PT ;  /* 0x0000ffff14147812 */ /* 0x000fe400078ec0ff */
[----:B-1----:R-:W-:-:S04]  /*23a0*/  ISETP.GE.AND P0, PT, R24, R11, PT ;  /* 0x0000000b1800720c */ /* 0x002fc80003f06270 */
[----:B0-----:R-:W-:-:S13]  /*23b0*/  ISETP.GE.OR P0, PT, R20, R16, P0 ;  /* 0x000000101400720c */ /* 0x001fda0000706670 */
[----:B------:R-:W-:Y:S05]  /*23c0*/  @P0 BRA `(.L_x_17) ;  /* 0x00000000009c0947 */ /* 0x000fea0003800000 */
[----:B---3--:R-:W0:Y:S01]  /*23d0*/  LDC R27, c[0x0][0x3ac] ;  /* 0x0000eb00ff1b7b82 */ /* 0x008e220000000800 */
[----:B------:R-:W-:Y:S01]  /*23e0*/  LOP3.LUT R18, R22, 0xf, RZ, 0xc0, !PT ;  /* 0x0000000f16127812 */ /* 0x000fe200078ec0ff */
[----:B------:R-:W-:Y:S01]  /*23f0*/  IMAD.IADD R23, R8, 0x1, R19 ;  /* 0x0000000108177824 */ /* 0x000fe200078e0213 */
[----:B------:R-:W-:Y:S01]  /*2400*/  PRMT R19, R19, 0x5410, R20 ;  /* 0x0000541013137816 */ /* 0x000fe20000000014 */
[----:B------:R-:W-:Y:S02]  /*2410*/  UMOV UR5, 0x3090 ;  /* 0x0000309000057882 */ /* 0x000fe40000000000 */
[----:B------:R-:W-:Y:S02]  /*2420*/  VIADD R25, R18, UR4 ;  /* 0x0000000412197c36 */ /* 0x000fe40008000000 */
[----:B------:R-:W-:-:S05]  /*2430*/  IDP.2A.LO.U16.U8 R19, R19, UR5, R18 ;  /* 0x0000000513137c26 */ /* 0x000fca0008001012 */
[----:B------:R-:W-:Y:S02]  /*2440*/  LEA R26, R24, R19, 0x4 ;  /* 0x00000013181a7211 */ /* 0x000fe400078e20ff */
[----:B0-----:R-:W-:-:S04]  /*2450*/  ISETP.GE.AND P0, PT, R25, R27, PT ;  /* 0x0000001b1900720c */ /* 0x001fc80003f06270 */
[----:B------:R-:W-:-:S13]  /*2460*/  ISETP.GE.OR P0, PT, R23, UR12, P0 ;  /* 0x0000000c17007c0c */ /* 0x000fda0008706670 */
[----:B------:R-:W-:Y:S05]  /*2470*/  @P0 BRA `(.L_x_18) ;  /* 0x0000000000580947 */ /* 0x000fea0003800000 */
[----:B------:R-:W-:Y:S02]  /*2480*/  IMAD.MOV.U32 R21, RZ, RZ, RZ ;  /* 0x000000ffff157224 */ /* 0x000fe400078e00ff */
[----:B------:R-:W-:Y:S02]  /*2490*/  IMAD.MOV.U32 R18, RZ, RZ, R24 ;  /* 0x000000ffff127224 */ /* 0x000fe400078e0018 */
[----:B------:R-:W-:-:S04]  /*24a0*/  IMAD.WIDE.U32 R20, R23, R16, R20 ;  /* 0x0000001017147225 */ /* 0x000fc800078e0014 */
[----:B------:R-:W-:Y:S02]  /*24b0*/  IMAD.MOV.U32 R19, RZ, RZ, RZ ;  /* 0x000000ffff137224 */ /* 0x000fe400078e00ff */
[-C--:B------:R-:W-:Y:S02]  /*24c0*/  IMAD R21, R21, R11.reuse, RZ ;  /* 0x0000000b15157224 */ /* 0x080fe400078e02ff */
[----:B------:R-:W-:-:S04]  /*24d0*/  IMAD.WIDE.U32 R18, R20, R11, R18 ;  /* 0x0000000b14127225 */ /* 0x000fc800078e0012 */
[----:B------:R-:W-:Y:S02]  /*24e0*/  IMAD.IADD R22, R19, 0x1, R21 ;  /* 0x0000000113167824 */ /* 0x000fe400078e0215 */
[----:B------:R-:W-:Y:S02]  /*24f0*/  IMAD.MOV.U32 R20, RZ, RZ, R25 ;  /* 0x000000ffff147224 */ /* 0x000fe400078e0019 */
[----:B------:R-:W-:Y:S02]  /*2500*/  IMAD.MOV.U32 R21, RZ, RZ, RZ ;  /* 0x000000ffff157224 */ /* 0x000fe400078e00ff */
[----:B------:R-:W-:-:S04]  /*2510*/  IMAD.WIDE.U32 R18, R18, R27, R20 ;  /* 0x0000001b12127225 */ /* 0x000fc800078e0014 */
[----:B------:R-:W-:Y:S01]  /*2520*/  IMAD R21, R22, R27, RZ ;  /* 0x0000001b16157224 */ /* 0x000fe200078e02ff */
[----:B------:R-:W-:-:S04]  /*2530*/  LEA R20, P0, R18, UR16, 0x1 ;  /* 0x0000001012147c11 */ /* 0x000fc8000f8008ff */
[----:B------:R-:W-:-:S04]  /*2540*/  IADD3 R19, PT, PT, R19, R21, RZ ;  /* 0x0000001513137210 */ /* 0x000fc80007ffe0ff */
[----:B------:R-:W-:-:S06]  /*2550*/  LEA.HI.X R21, R18, UR17, R19, 0x1, P0 ;  /* 0x0000001112157c11 */ /* 0x000fcc00080f0c13 */
[----:B------:R-:W3:Y:S01]  /*2560*/  LDG.E.U16 R21, desc[UR14][R20.64] ;  /* 0x0000000e14157981 */ /* 0x000ee2000c1e1500 */
[----:B------:R-:W0:Y:S01]  /*2570*/  S2UR UR6, SR_CgaCtaId ;  /* 0x00000000000679c3 */ /* 0x000e220000008800 */
[----:B------:R-:W-:Y:S02]  /*2580*/  UMOV UR5, 0x400 ;  /* 0x0000040000057882 */ /* 0x000fe40000000000 */
[----:B------:R-:W-:-:S04]  /*2590*/  UIADD3 UR5, UPT, UPT, UR5, 0x2880, URZ ;  /* 0x0000288005057890 */ /* 0x000fc8000fffe0ff */
[----:B0-----:R-:W-:-:S06]  /*25a0*/  ULEA UR5, UR6, UR5, 0x18 ;  /* 0x0000000506057291 */ /* 0x001fcc000f8ec0ff */
[----:B------:R-:W-:-:S05]  /*25b0*/  LEA R18, R26, UR5, 0x1 ;  /* 0x000000051a127c11 */ /* 0x000fca000f8e08ff */
[----:B---3--:R0:W-:Y:S01]  /*25c0*/  STS.U16 [R18], R21 ;  /* 0x0000001512007388 */ /* 0x0081e20000000400 */
[----:B------:R-:W-:Y:S05]  /*25d0*/  BRA `(.L_x_17) ;  /* 0x0000000000187947 */ /* 0x000fea0003800000 */
.L_x_18:
[----:B------:R-:W0:Y:S01]  /*25e0*/  S2UR UR6, SR_CgaCtaId ;  /* 0x00000000000679c3 */ /* 0x000e220000008800 */
[----:B------:R-:W-:Y:S02]  /*25f0*/  UMOV UR5, 0x400 ;  /* 0x0000040000057882 */ /* 0x000fe40000000000 */
[----:B------:R-:W-:-:S04]  /*2600*/  UIADD3 UR5, UPT, UPT, UR5, 0x2880, URZ ;  /* 0x0000288005057890 */ /* 0x000fc8000fffe0ff */
[----:B0-----:R-:W-:-:S06]  /*2610*/  ULEA UR5, UR6, UR5, 0x18 ;  /* 0x0000000506057291 */ /* 0x001fcc000f8ec0ff */
[----:B------:R-:W-:-:S05]  /*2620*/  LEA R26, R26, UR5, 0x1 ;  /* 0x000000051a1a7c11 */ /* 0x000fca000f8e08ff */
[----:B------:R1:W-:Y:S02]  /*2630*/  STS.U16 [R26], RZ ;  /* 0x000000ff1a007388 */ /* 0x0003e40000000400 */
.L_x_17:
[----:B------:R-:W-:Y:S05]  /*2640*/  BSYNC.RECONVERGENT B1 ;  /* 0x0000000000017941 */ /* 0x000fea0003800200 */
.L_x_16:
[----:B0-----:R-:W-:Y:S01]  /*2650*/  VIADD R18, R10, 0x100 ;  /* 0x000001000a127836 */ /* 0x001fe20000000000 */
[----:B------:R-:W-:Y:S04]  /*2660*/  BSSY.RECONVERGENT B1, `(.L_x_19) ;  /* 0x0000043000017945 */ /* 0x000fe80003800200 */
[----:B------:R-:W-:-:S05]  /*2670*/  LOP3.LUT R19, R18, 0xffff, RZ, 0xc0, !PT ;  /* 0x0000ffff12137812 */ /* 0x000fca00078ec0ff */
[----:B------:R-:W-:-:S05]  /*2680*/  IMAD R19, R19, 0xe38f, RZ ;  /* 0x0000e38f13137824 */ /* 0x000fca00078e02ff */
[----:B------:R-:W-:-:S04]  /*2690*/  SHF.R.U32.HI R19, RZ, 0x17, R19 ;  /* 0x00000017ff137819 */ /* 0x000fc80000011613 */
        /* <DEDUP_REMOVED lines=12> */
[----:B------:R-:W-:-:S05]  /*2760*/  PRMT R20, R20, 0x9910, RZ ;  /* 0x0000991014147816 */ /* 0x000fca00000000ff */
        /* <DEDUP_REMOVED lines=9> */
[----:B------:R-:W-:-:S04]  /*2800*/  ISETP.GE.AND P0, PT, R24, R11, PT ;  /* 0x0000000b1800720c */ /* 0x000fc80003f06270 */
[----:B------:R-:W-:-:S13]  /*2810*/  ISETP.GE.OR P0, PT, R23, R16, P0 ;  /* 0x000000101700720c */ /* 0x000fda0000706670 */
[----:B------:R-:W-:Y:S05]  /*2820*/  @P0 BRA `(.L_x_20) ;  /* 0x0000000000980947 */ /* 0x000fea0003800000 */
[----:B------:R-:W0:Y:S01]  /*2830*/  LDC R18, c[0x0][0x3ac] ;  /* 0x0000eb00ff127b82 */ /* 0x000e220000000800 */
[----:B------:R-:W-:Y:S01]  /*2840*/  LOP3.LUT R20, R22, 0xf, RZ, 0xc0, !PT ;  /* 0x0000000f16147812 */ /* 0x000fe200078ec0ff */
[----:B------:R-:W-:Y:S01]  /*2850*/  UMOV UR5, 0x3090 ;  /* 0x0000309000057882 */ /* 0x000fe20000000000 */
[----:B------:R-:W-:Y:S02]  /*2860*/  IADD3 R25, PT, PT, R8, R19, RZ ;  /* 0x0000001308197210 */ /* 0x000fe40007ffe0ff */
[----:B------:R-:W-:Y:S01]  /*2870*/  PRMT R19, R19, 0x5410, R23 ;  /* 0x0000541013137816 */ /* 0x000fe20000000017 */
[----:B---3--:R-:W-:-:S04]  /*2880*/  VIADD R27, R20, UR4 ;  /* 0x00000004141b7c36 */ /* 0x008fc80008000000 */
[----:B------:R-:W-:-:S04]  /*2890*/  IDP.2A.LO.U16.U8 R19, R19, UR5, R20 ;  /* 0x0000000513137c26 */ /* 0x000fc80008001014 */
[----:B------:R-:W-:Y:S01]  /*28a0*/  IMAD R19, R24, 0x10, R19 ;  /* 0x0000001018137824 */ /* 0x000fe200078e0213 */
[----:B0-----:R-:W-:-:S04]  /*28b0*/  ISETP.GE.AND P0, PT, R27, R18, PT ;  /* 0x000000121b00720c */ /* 0x001fc80003f06270 */
[----:B------:R-:W-:-:S13]  /*28c0*/  ISETP.LT.AND P0, PT, R25, UR12, !P0 ;  /* 0x0000000c19007c0c */ /* 0x000fda000c701270 */
[----:B------:R-:W0:Y:S01]  /*28d0*/  @!P0 S2R R22, SR_CgaCtaId ;  /* 0x0000000000168919 */ /* 0x000e220000008800 */
[----:B------:R-:W-:-:S05]  /*28e0*/  @!P0 MOV R21, 0x400 ;  /* 0x0000040000158802 */ /* 0x000fca0000000f00 */
[----:B------:R-:W-:-:S05]  /*28f0*/  @!P0 VIADD R21, R21, 0x2880 ;  /* 0x0000288015158836 */ /* 0x000fca0000000000 */
[----:B0-----:R-:W-:-:S05]  /*2900*/  @!P0 LEA R20, R22, R21, 0x18 ;  /* 0x0000001516148211 */ /* 0x001fca00078ec0ff */
[----:B------:R-:W-:-:S05]  /*2910*/  @!P0 IMAD R20, R19, 0x2, R20 ;  /* 0x0000000213148824 */ /* 0x000fca00078e0214 */
[----:B------:R0:W-:Y:S01]  /*2920*/  @!P0 STS.U16 [R20], RZ ;  /* 0x000000ff14008388 */ /* 0x0001e20000000400 */
[----:B------:R-:W-:Y:S05]  /*2930*/  @!P0 BRA `(.L_x_20) ;  /* 0x0000000000548947 */ /* 0x000fea0003800000 */
[----:B0-----:R-:W-:Y:S02]  /*2940*/  IMAD.MOV.U32 R20, RZ, RZ, R23 ;  /* 0x000000ffff147224 */ /* 0x001fe400078e0017 */
[----:B------:R-:W-:Y:S02]  /*2950*/  IMAD.MOV.U32 R21, RZ, RZ, RZ ;  /* 0x000000ffff157224 */ /* 0x000fe400078e00ff */
[----:B------:R-:W-:-:S04]  /*2960*/  IMAD.WIDE.U32 R22, R25, R16, R20 ;  /* 0x0000001019167225 */ /* 0x000fc800078e0014 */
[----:B------:R-:W-:-:S04]  /*2970*/  IMAD.MOV.U32 R20, RZ, RZ, R24 ;  /* 0x000000ffff147224 */ /* 0x000fc800078e0018 */
[----:B------:R-:W-:-:S04]  /*2980*/  IMAD.WIDE.U32 R20, R22, R11, R20 ;  /* 0x0000000b16147225 */ /* 0x000fc800078e0014 */
[----:B------:R-:W-:Y:S02]  /*2990*/  IMAD R11, R23, R11, RZ ;  /* 0x0000000b170b7224 */ /* 0x000fe400078e02ff */
[----:B------:R-:W-:Y:S02]  /*29a0*/  IMAD.MOV.U32 R22, RZ, RZ, R27 ;  /* 0x000000ffff167224 */ /* 0x000fe400078e001b */
[----:B------:R-:W-:Y:S01]  /*29b0*/  IMAD.MOV.U32 R23, RZ, RZ, RZ ;  /* 0x000000ffff177224 */ /* 0x000fe200078e00ff */
[----:B------:R-:W-:Y:S01]  /*29c0*/  IADD3 R11, PT, PT, R21, R11, RZ ;  /* 0x0000000b150b7210 */ /* 0x000fe20007ffe0ff */
[----:B------:R-:W-:-:S04]  /*29d0*/  IMAD.WIDE.U32 R20, R20, R18, R22 ;  /* 0x0000001214147225 */ /* 0x000fc800078e0016 */
[----:B------:R-:W-:Y:S01]  /*29e0*/  IMAD R11, R11, R18, RZ ;  /* 0x000000120b0b7224 */ /* 0x000fe200078e02ff */
[----:B------:R-:W-:-:S03]  /*29f0*/  LEA R22, P0, R20, UR16, 0x1 ;  /* 0x0000001014167c11 */ /* 0x000fc6000f8008ff */
[----:B------:R-:W-:-:S05]  /*2a00*/  IMAD.IADD R11, R21, 0x1, R11 ;  /* 0x00000001150b7824 */ /* 0x000fca00078e020b */
[----:B------:R-:W-:-:S05]  /*2a10*/  LEA.HI.X R23, R20, UR17, R11, 0x1, P0 ;  /* 0x0000001114177c11 */ /* 0x000fca00080f0c0b */
[----:B------:R-:W3:Y:S01]  /*2a20*/  LDG.E.U16 R22, desc[UR14][R22.64] ;  /* 0x0000000e16167981 */ /* 0x000ee2000c1e1500 */
[----:B------:R-:W0:Y:S01]  /*2a30*/  S2UR UR6, SR_CgaCtaId ;  /* 0x00000000000679c3 */ /* 0x000e220000008800 */
[----:B------:R-:W-:Y:S02]  /*2a40*/  UMOV UR5, 0x400 ;  /* 0x0000040000057882 */ /* 0x000fe40000000000 */
[----:B------:R-:W-:-:S04]  /*2a50*/  UIADD3 UR5, UPT, UPT, UR5, 0x2880, URZ ;  /* 0x0000288005057890 */ /* 0x000fc8000fffe0ff */
[----:B0-----:R-:W-:-:S06]  /*2a60*/  ULEA UR5, UR6, UR5, 0x18 ;  /* 0x0000000506057291 */ /* 0x001fcc000f8ec0ff */
[----:B------:R-:W-:-:S05]  /*2a70*/  LEA R19, R19, UR5, 0x1 ;  /* 0x0000000513137c11 */ /* 0x000fca000f8e08ff */
[----:B---3--:R4:W-:Y:S02]  /*2a80*/  STS.U16 [R19], R22 ;  /* 0x0000001613007388 */ /* 0x0089e40000000400 */
.L_x_20:
[----:B------:R-:W-:Y:S05]  /*2a90*/  BSYNC.RECONVERGENT B1 ;  /* 0x0000000000017941 */ /* 0x000fea0003800200 */
.L_x_19:
[C---:B------:R-:W-:Y:S01]  /*2aa0*/  ISETP.GE.U32.AND P0, PT, R10.reuse, 0x700, PT ;  /* 0x000007000a00780c */ /* 0x040fe20003f06070 */
[----:B------:R-:W-:-:S12]  /*2ab0*/  VIADD R10, R10, 0x200 ;  /* 0x000002000a0a7836 */ /* 0x000fd80000000000 */
[----:B------:R-:W-:Y:S05]  /*2ac0*/  @!P0 BRA `(.L_x_21) ;  /* 0xfffffff400c48947 */ /* 0x000fea000383ffff */
.L_x_13:
[----:B01----:R-:W-:Y:S05]  /*2ad0*/  BSYNC.RECONVERGENT B0 ;  /* 0x0000000000007941 */ /* 0x003fea0003800200 */
.L_x_12:
[----:B----4-:R-:W0:Y:S01]  /*2ae0*/  S2R R11, SR_TID.X ;  /* 0x00000000000b7919 */ /* 0x010e220000002100 */
[----:B------:R-:W1:Y:S01]  /*2af0*/  LDCU UR5, c[0x0][0x3a8] ;  /* 0x00007500ff0577ac */ /* 0x000e620008000800 */
[----:B------:R-:W4:Y:S01]  /*2b00*/  LDC R10, c[0x0][0x3a4] ;  /* 0x0000e900ff0a7b82 */ /* 0x000f220000000800 */
[----:B------:R-:W-:Y:S01]  /*2b10*/  BSSY.RECONVERGENT B0, `(.L_x_22) ;  /* 0x000004c000007945 */ /* 0x000fe20003800200 */
[----:B------:R-:W1:Y:S01]  /*2b20*/  LDCU.64 UR10, c[0x0][0x3a0] ;  /* 0x00007400ff0a77ac */ /* 0x000e620008000a00 */
[----:B------:R-:W5:Y:S01]  /*2b30*/  LDCU UR6, c[0x0][0x39c] ;  /* 0x00007380ff0677ac */ /* 0x000f620008000800 */
[----:B-1----:R-:W-:Y:S02]  /*2b40*/  UIADD3 UR5, UPT, UPT, UR10, -UR5, URZ ;  /* 0x800000050a057290 */ /* 0x002fe4000fffe0ff */
[----:B-----5:R-:W-:Y:S02]  /*2b50*/  UIADD3 UR6, UPT, UPT, UR6, -UR11, URZ ;  /* 0x8000000b06067290 */ /* 0x020fe4000fffe0ff */
[----:B------:R-:W-:Y:S02]  /*2b60*/  BAR.SYNC.DEFER_BLOCKING 0x0 ;  /* 0x0000000000007b1d */ /* 0x000fe40000010000 */
[----:B------:R-:W-:Y:S01]  /*2b70*/  ISETP.GT.AND P0, PT, R6, UR5, PT ;  /* 0x0000000506007c0c */ /* 0x000fe2000bf04270 */
[----:B0-----:R-:W-:-:S05]  /*2b80*/  IMAD R11, R0, 0x10, R11 ;  /* 0x00000010000b7824 */ /* 0x001fca00078e020b */
[----:B------:R-:W-:-:S04]  /*2b90*/  ISETP.GT.OR P0, PT, R11, UR6, P0 ;  /* 0x000000060b007c0c */ /* 0x000fc80008704670 */
[----:B----4-:R-:W-:-:S13]  /*2ba0*/  ISETP.LT.OR P0, PT, R10, 0x1, P0 ;  /* 0x000000010a00780c */ /* 0x010fda0000701670 */
[----:B------:R-:W-:Y:S05]  /*2bb0*/  @P0 BRA `(.L_x_23) ;  /* 0x0000000400040947 */ /* 0x000fea0003800000 */
[----:B------:R-:W-:-:S07]  /*2bc0*/  IMAD.MOV.U32 R16, RZ, RZ, RZ ;  /* 0x000000ffff107224 */ /* 0x000fce00078e00ff */
.L_x_27:
[----:B0-----:R-:W0:Y:S01]  /*2bd0*/  LDC R11, c[0x0][0x3b0] ;  /* 0x0000ec00ff0b7b82 */ /* 0x001e220000000800 */
[----:B------:R-:W1:Y:S01]  /*2be0*/  LDCU UR5, c[0x0][0x3a8] ;  /* 0x00007500ff0577ac */ /* 0x000e620008000800 */
[----:B------:R-:W-:Y:S02]  /*2bf0*/  IADD3 R10, PT, PT, R8, R16, RZ ;  /* 0x00000010080a7210 */ /* 0x000fe40007ffe0ff */
[----:B-1----:R-:W-:-:S04]  /*2c00*/  ISETP.LT.AND P0, PT, RZ, UR5, PT ;  /* 0x00000005ff007c0c */ /* 0x002fc8000bf01270 */
[----:B0-----:R-:W-:-:S13]  /*2c10*/  ISETP.LT.AND P0, PT, R10, R11, P0 ;  /* 0x0000000b0a00720c */ /* 0x001fda0000701270 */
[----:B------:R-:W-:Y:S05]  /*2c20*/  @!P0 BRA `(.L_x_24) ;  /* 0x0000000000dc8947 */ /* 0x000fea0003800000 */
[----:B------:R-:W-:Y:S01]  /*2c30*/  IMAD R32, R16, 0x2, R1 ;  /* 0x0000000210207824 */ /* 0x000fe200078e0201 */
[----:B------:R-:W0:Y:S04]  /*2c40*/  LDCU UR6, c[0x0][0x3a4] ;  /* 0x00007480ff0677ac */ /* 0x000e280008000800 */
[----:B------:R1:W5:Y:S01]  /*2c50*/  LDL.U16 R29, [R32] ;  /* 0x00000000201d7983 */ /* 0x0003620000100400 */
[----:B0-----:R-:W-:-:S06]  /*2c60*/  UIMAD UR5, UR5, UR6, URZ ;  /* 0x00000006050572a4 */ /* 0x001fcc000f8e02ff */
[----:B------:R-:W-:Y:S01]  /*2c70*/  IMAD R34, R16, UR5, RZ ;  /* 0x0000000510227c24 */ /* 0x000fe2000f8e02ff */
[----:B-1----:R-:W-:-:S06]  /*2c80*/  UMOV UR5, URZ ;  /* 0x000000ff00057c82 */ /* 0x002fcc0008000000 */
.L_x_26:
[----:B------:R-:W0:Y:S01]  /*2c90*/  S2UR UR10, SR_CgaCtaId ;  /* 0x00000000000a79c3 */ /* 0x000e220000008800 */
[----:B------:R-:W-:Y:S01]  /*2ca0*/  UMOV UR6, 0x400 ;  /* 0x0000040000067882 */ /* 0x000fe20000000000 */
[----:B------:R-:W-:Y:S01]  /*2cb0*/  VIADD R33, R9, UR5 ;  /* 0x0000000509217c36 */ /* 0x000fe20008000000 */
[----:B------:R-:W-:Y:S01]  /*2cc0*/  UIADD3 UR12, UPT, UPT, UR6, 0x2880, URZ ;  /* 0x00002880060c7890 */ /* 0x000fe2000fffe0ff */
[----:B------:R-:W1:Y:S01]  /*2cd0*/  LDCU UR16, c[0x0][0x3a4] ;  /* 0x00007480ff1077ac */ /* 0x000e620008000800 */
[----:B------:R-:W-:Y:S02]  /*2ce0*/  UIMAD UR13, UR8, UR5, URZ ;  /* 0x00000005080d72a4 */ /* 0x000fe4000f8e02ff */
[----:B0-----:R-:W-:Y:S02]  /*2cf0*/  ULEA UR11, UR10, UR6, 0x18 ;  /* 0x000000060a0b7291 */ /* 0x001fe4000f8ec0ff */
[----:B------:R-:W-:Y:S01]  /*2d00*/  ULEA UR12, UR10, UR12, 0x18 ;  /* 0x0000000c0a0c7291 */ /* 0x000fe2000f8ec0ff */
[----:B-1----:R-:W-:-:S11]  /*2d10*/  UMOV UR6, URZ ;  /* 0x000000ff00067c82 */ /* 0x002fd60008000000 */
.L_x_25:
[----:B------:R-:W-:Y:S02]  /*2d20*/  VIADD R10, R7, UR6 ;  /* 0x00000006070a7c36 */ /* 0x000fe40008000000 */
[----:B------:R-:W-:Y:S01]  /*2d30*/  VIADD R11, R34, UR6 ;  /* 0x00000006220b7c36 */ /* 0x000fe20008000000 */
[----:B------:R-:W-:Y:S01]  /*2d40*/  UIADD3 UR6, UPT, UPT, UR6, 0x1, URZ ;  /* 0x0000000106067890 */ /* 0x000fe2000fffe0ff */
[----:B------:R-:W-:-:S03]  /*2d50*/  IMAD R10, R33, 0x12, R10 ;  /* 0x00000012210a7824 */ /* 0x000fc600078e020a */
[----:B------:R-:W-:Y:S01]  /*2d60*/  LEA R11, R11, UR13, 0x4 ;  /* 0x0000000d0b0b7c11 */ /* 0x000fe2000f8e20ff */
[----:B------:R-:W-:Y:S01]  /*2d70*/  IMAD.SHL.U32 R10, R10, 0x10, RZ ;  /* 0x000000100a0a7824 */ /* 0x000fe200078e00ff */
[----:B------:R-:W-:Y:S02]  /*2d80*/  UISETP.NE.AND UP0, UPT, UR6, UR16, UPT ;  /* 0x000000100600728c */ /* 0x000fe4000bf05270 */
[----:B------:R-:W-:Y:S02]  /*2d90*/  LEA R36, R11, UR12, 0x1 ;  /* 0x0000000c0b247c11 */ /* 0x000fe4000f8e08ff */
[----:B------:R-:W-:-:S03]  /*2da0*/  LEA R35, R10, UR11, 0x1 ;  /* 0x0000000b0a237c11 */ /* 0x000fc6000f8e08ff */
[----:B------:R-:W-:Y:S04]  /*2db0*/  LDS.64 R10, [R36] ;  /* 0x00000000240a7984 */ /* 0x000fe80000000a00 */
[----:B------:R-:W0:Y:S04]  /*2dc0*/  LDS.64 R18, [R35] ;  /* 0x0000000023127984 */ /* 0x000e280000000a00 */
[----:B------:R-:W-:Y:S04]  /*2dd0*/  LDS.64 R20, [R36+0x8] ;  /* 0x0000080024147984 */ /* 0x000fe80000000a00 */
[----:B------:R-:W1:Y:S04]  /*2de0*/  LDS.64 R22, [R35+0x8] ;  /* 0x0000080023167984 */ /* 0x000e680000000a00 */
[----:B------:R-:W-:Y:S04]  /*2df0*/  LDS.64 R24, [R36+0x10] ;  /* 0x0000100024187984 */ /* 0x000fe80000000a00 */
[----:B---3--:R-:W3:Y:S04]  /*2e00*/  LDS.64 R26, [R35+0x10] ;  /* 0x00001000231a7984 */ /* 0x008ee80000000a00 */
[----:B------:R-:W-:Y:S01]  /*2e10*/  LDS.64 R30, [R35+0x18] ;  /* 0x00001800231e7984 */ /* 0x000fe20000000a00 */
[----:B0----5:R-:W-:-:S04]  /*2e20*/  HFMA2 R29, R18.H0_H0, R10.H0_H0, R29.H0_H0 ;  /* 0x2000000a121d7231 */ /* 0x021fc8000004081d */
[----:B------:R-:W-:-:S04]  /*2e30*/  HFMA2 R29, R18.H1_H1, R10.H1_H1, R29.H0_H0 ;  /* 0x3000000a121d7231 */ /* 0x000fc80000040c1d */
[CC--:B------:R-:W-:Y:S02]  /*2e40*/  HFMA2 R10, R19.reuse.H0_H0, R11.reuse.H0_H0, R29.H0_H0 ;  /* 0x2000000b130a7231 */ /* 0x0c0fe4000004081d */
[----:B------:R-:W0:Y:S02]  /*2e50*/  LDS.64 R28, [R36+0x18] ;  /* 0x00001800241c7984 */ /* 0x000e240000000a00 */
[----:B------:R-:W-:-:S04]  /*2e60*/  HFMA2 R10, R19.H1_H1, R11.H1_H1, R10.H0_H0 ;  /* 0x3000000b130a7231 */ /* 0x000fc80000040c0a */
[----:B-1----:R-:W-:-:S04]  /*2e70*/  HFMA2 R10, R22.H0_H0, R20.H0_H0, R10.H0_H0 ;  /* 0x20000014160a7231 */ /* 0x002fc8000004080a */
[----:B------:R-:W-:-:S04]  /*2e80*/  HFMA2 R10, R22.H1_H1, R20.H1_H1, R10.H0_H0 ;  /* 0x30000014160a7231 */ /* 0x000fc80000040c0a */
[----:B------:R-:W-:-:S04]  /*2e90*/  HFMA2 R10, R23.H0_H0, R21.H0_H0, R10.H0_H0 ;  /* 0x20000015170a7231 */ /* 0x000fc8000004080a */
[----:B------:R-:W-:-:S04]  /*2ea0*/  HFMA2 R10, R23.H1_H1, R21.H1_H1, R10.H0_H0 ;  /* 0x30000015170a7231 */ /* 0x000fc80000040c0a */
[----:B---3--:R-:W-:-:S04]  /*2eb0*/  HFMA2 R10, R26.H0_H0, R24.H0_H0, R10.H0_H0 ;  /* 0x200000181a0a7231 */ /* 0x008fc8000004080a */
[----:B------:R-:W-:-:S04]  /*2ec0*/  HFMA2 R10, R26.H1_H1, R24.H1_H1, R10.H0_H0 ;  /* 0x300000181a0a7231 */ /* 0x000fc80000040c0a */
[----:B------:R-:W-:-:S04]  /*2ed0*/  HFMA2 R10, R27.H0_H0, R25.H0_H0, R10.H0_H0 ;  /* 0x200000191b0a7231 */ /* 0x000fc8000004080a */
[----:B------:R-:W-:-:S04]  /*2ee0*/  HFMA2 R10, R27.H1_H1, R25.H1_H1, R10.H0_H0 ;  /* 0x300000191b0a7231 */ /* 0x000fc80000040c0a */
[----:B0-----:R-:W-:-:S04]  /*2ef0*/  HFMA2 R10, R30.H0_H0, R28.H0_H0, R10.H0_H0 ;  /* 0x2000001c1e0a7231 */ /* 0x001fc8000004080a */
[----:B------:R-:W-:-:S04]  /*2f00*/  HFMA2 R10, R30.H1_H1, R28.H1_H1, R10.H0_H0 ;  /* 0x3000001c1e0a7231 */ /* 0x000fc80000040c0a */
[----:B------:R-:W-:-:S04]  /*2f10*/  HFMA2 R10, R31.H0_H0, R29.H0_H0, R10.H0_H0 ;  /* 0x2000001d1f0a7231 */ /* 0x000fc8000004080a */
[----:B------:R-:W-:-:S05]  /*2f20*/  HFMA2 R10, R31.H1_H1, R29.H1_H1, R10.H0_H0 ;  /* 0x3000001d1f0a7231 */ /* 0x000fca0000040c0a */
[----:B------:R-:W-:Y:S01]  /*2f30*/  PRMT R29, R10, 0x7610, R29 ;  /* 0x000076100a1d7816 */ /* 0x000fe2000000001d */
[----:B------:R-:W-:Y:S06]  /*2f40*/  BRA.U UP0, `(.L_x_25) ;  /* 0xfffffffd00747547 */ /* 0x000fec000b83ffff */
[----:B------:R-:W0:Y:S01]  /*2f50*/  LDCU UR6, c[0x0][0x3a8] ;  /* 0x00007500ff0677ac */ /* 0x000e220008000800 */
[----:B------:R-:W-:-:S04]  /*2f60*/  UIADD3 UR5, UPT, UPT, UR5, 0x1, URZ ;  /* 0x0000000105057890 */ /* 0x000fc8000fffe0ff */
[----:B0-----:R-:W-:-:S09]  /*2f70*/  UISETP.NE.AND UP0, UPT, UR5, UR6, UPT ;  /* 0x000000060500728c */ /* 0x001fd2000bf05270 */
[----:B------:R-:W-:Y:S05]  /*2f80*/  BRA.U UP0, `(.L_x_26) ;  /* 0xfffffffd00407547 */ /* 0x000fea000b83ffff */
[----:B------:R0:W-:Y:S02]  /*2f90*/  STL.U16 [R32], R29 ;  /* 0x0000001d20007387 */ /* 0x0001e40000100400 */
.L_x_24:
[----:B------:R-:W-:-:S05]  /*2fa0*/  VIADD R16, R16, 0x1 ;  /* 0x0000000110107836 */ /* 0x000fca0000000000 */
[----:B------:R-:W-:-:S13]  /*2fb0*/  ISETP.NE.AND P0, PT, R16, 0x10, PT ;  /* 0x000000101000780c */ /* 0x000fda0003f05270 */
[----:B------:R-:W-:Y:S05]  /*2fc0*/  @P0 BRA `(.L_x_27) ;  /* 0xfffffffc00000947 */ /* 0x000fea000383ffff */
.L_x_23:
[----:B------:R-:W-:Y:S05]  /*2fd0*/  BSYNC.RECONVERGENT B0 ;  /* 0x0000000000007941 */ /* 0x000fea0003800200 */
.L_x_22:
[----:B------:R-:W1:Y:S01]  /*2fe0*/  LDCU UR5, c[0x0][0x3ac] ;  /* 0x00007580ff0577ac */ /* 0x000e620008000800 */
[----:B------:R-:W-:-:S04]  /*2ff0*/  UIADD3 UR4, UPT, UPT, UR4, 0x10, URZ ;  /* 0x0000001004047890 */ /* 0x000fc8000fffe0ff */
[----:B-1----:R-:W-:Y:S01]  /*3000*/  UISETP.GE.AND UP0, UPT, UR4, UR5, UPT ;  /* 0x000000050400728c */ /* 0x002fe2000bf06270 */
[----:B------:R-:W-:Y:S08]  /*3010*/  BAR.SYNC.DEFER_BLOCKING 0x0 ;  /* 0x0000000000007b1d */ /* 0x000ff00000010000 */
[----:B------:R-:W-:Y:S05]  /*3020*/  BRA.U !UP0, `(.L_x_28) ;  /* 0xffffffd908687547 */ /* 0x000fea000b83ffff */
.L_x_0:
[----:B------:R-:W3:Y:S01]  /*3030*/  S2R R3, SR_TID.X ;  /* 0x0000000000037919 */ /* 0x000ee20000002100 */
[----:B------:R-:W1:Y:S01]  /*3040*/  LDCU UR5, c[0x0][0x3a8] ;  /* 0x00007500ff0577ac */ /* 0x000e620008000800 */
[----:B------:R-:W1:Y:S01]  /*3050*/  LDCU.64 UR10, c[0x0][0x3a0] ;  /* 0x00007400ff0a77ac */ /* 0x000e620008000a00 */
[----:B------:R-:W4:Y:S01]  /*3060*/  LDCU UR6, c[0x0][0x39c] ;  /* 0x00007380ff0677ac */ /* 0x000f220008000800 */
[----:B-1----:R-:W-:Y:S02]  /*3070*/  UIADD3 UR5, UPT, UPT, UR10, -UR5, URZ ;  /* 0x800000050a057290 */ /* 0x002fe4000fffe0ff */
[----:B----4-:R-:W-:-:S04]  /*3080*/  UIADD3 UR6, UPT, UPT, UR6, -UR11, URZ ;  /* 0x8000000b06067290 */ /* 0x010fc8000fffe0ff */
[----:B------:R-:W-:Y:S02]  /*3090*/  ISETP.GT.AND P0, PT, R6, UR5, PT ;  /* 0x0000000506007c0c */ /* 0x000fe4000bf04270 */
[----:B---3--:R-:W-:-:S04]  /*30a0*/  LEA R2, R0, R3, 0x4 ;  /* 0x0000000300027211 */ /* 0x008fc800078e20ff */
[----:B------:R-:W-:-:S13]  /*30b0*/  ISETP.GT.OR P0, PT, R2, UR6, P0 ;  /* 0x0000000602007c0c */ /* 0x000fda0008704670 */
[----:B------:R-:W-:Y:S05]  /*30c0*/  @P0 EXIT ;  /* 0x000000000000094d */ /* 0x000fea0003800000 */
[----:B------:R-:W1:Y:S01]  /*30d0*/  LDCU UR10, c[0x0][0x3b0] ;  /* 0x00007600ff0a77ac */ /* 0x000e620008000800 */
[----:B------:R-:W-:Y:S01]  /*30e0*/  IMAD.MOV.U32 R7, RZ, RZ, RZ ;  /* 0x000000ffff077224 */ /* 0x000fe200078e00ff */
[----:B------:R-:W-:Y:S02]  /*30f0*/  UIADD3 UR4, UPT, UPT, UR5, 0x1, URZ ;  /* 0x0000000105047890 */ /* 0x000fe4000fffe0ff */
[----:B------:R-:W-:Y:S01]  /*3100*/  UIADD3 UR7, UPT, UPT, UR6, 0x1, URZ ;  /* 0x0000000106077890 */ /* 0x000fe2000fffe0ff */
[----:B------:R-:W-:Y:S01]  /*3110*/  SHF.R.S32.HI R3, RZ, 0x1f, R2 ;  /* 0x0000001fff037819 */ /* 0x000fe20000011402 */
[----:B------:R-:W3:Y:S01]  /*3120*/  LDCU.64 UR8, c[0x0][0x380] ;  /* 0x00007000ff0877ac */ /* 0x000ee20008000a00 */
[----:B-1----:R-:W-:-:S13]  /*3130*/  ISETP.GE.AND P2, PT, R8, UR10, PT ;  /* 0x0000000a08007c0c */ /* 0x002fda000bf46270 */
[----:B------:R-:W4:Y:S01]  /*3140*/  @!P2 LDL.U16 R13, [R1] ;  /* 0x00000000010da983 */ /* 0x000f220000100400 */
[----:B------:R-:W-:Y:S01]  /*3150*/  IMAD.WIDE R6, R12, UR4, R6 ;  /* 0x000000040c067c25 */ /* 0x000fe2000f8e0206 */
[----:B------:R-:W-:-:S03]  /*3160*/  USHF.R.S32.HI UR4, URZ, 0x1f, UR7 ;  /* 0x0000001fff047899 */ /* 0x000fc60008011407 */
[----:B------:R-:W-:Y:S02]  /*3170*/  IMAD R5, R7, UR7, RZ ;  /* 0x0000000707057c24 */ /* 0x000fe4000f8e02ff */
[----:B------:R-:W-:-:S04]  /*3180*/  IMAD.WIDE.U32 R2, R6, UR7, R2 ;  /* 0x0000000706027c25 */ /* 0x000fc8000f8e0002 */
[----:B------:R-:W-:Y:S02]  /*3190*/  IMAD R5, R6, UR4, R5 ;  /* 0x0000000406057c24 */ /* 0x000fe4000f8e0205 */
[----:B------:R-:W-:Y:S02]  /*31a0*/  VIADD R0, R8, 0x1 ;  /* 0x0000000108007836 */ /* 0x000fe40000000000 */
[----:B------:R-:W-:Y:S02]  /*31b0*/  IMAD.IADD R5, R3, 0x1, R5 ;  /* 0x0000000103057824 */ /* 0x000fe400078e0205 */
[----:B------:R-:W-:Y:S01]  /*31c0*/  IMAD.MOV.U32 R9, RZ, RZ, RZ ;  /* 0x000000ffff097224 */ /* 0x000fe200078e00ff */
[----:B------:R-:W-:Y:S01]  /*31d0*/  ISETP.GE.AND P1, PT, R0, UR10, PT ;  /* 0x0000000a00007c0c */ /* 0x000fe2000bf26270 */
[C---:B------:R-:W-:Y:S02]  /*31e0*/  VIADD R4, R8.reuse, 0x2 ;  /* 0x0000000208047836 */ /* 0x040fe40000000000 */
[----:B------:R-:W-:-:S02]  /*31f0*/  VIADD R0, R8, 0x3 ;  /* 0x0000000308007836 */ /* 0x000fc40000000000 */
[----:B------:R-:W-:Y:S01]  /*3200*/  IMAD.WIDE.U32 R2, R2, UR10, R8 ;  /* 0x0000000a02027c25 */ /* 0x000fe2000f8e0008 */
[----:B------:R-:W-:Y:S02]  /*3210*/  ISETP.GE.AND P0, PT, R4, UR10, PT ;  /* 0x0000000a04007c0c */ /* 0x000fe4000bf06270 */
[----:B------:R-:W-:Y:S01]  /*3220*/  ISETP.GE.AND P4, PT, R0, UR10, PT ;  /* 0x0000000a00007c0c */ /* 0x000fe2000bf86270 */
[----:B------:R-:W-:Y:S01]  /*3230*/  IMAD R5, R5, UR10, RZ ;  /* 0x0000000a05057c24 */ /* 0x000fe2000f8e02ff */
[C---:B------:R-:W-:Y:S01]  /*3240*/  IADD3 R0, PT, PT, R8.reuse, 0x4, RZ ;  /* 0x0000000408007810 */ /* 0x040fe20007ffe0ff */
[----:B------:R-:W-:Y:S01]  /*3250*/  VIADD R4, R8, 0x5 ;  /* 0x0000000508047836 */ /* 0x000fe20000000000 */
[----:B---3--:R-:W-:Y:S01]  /*3260*/  LEA R10, P3, R2, UR8, 0x1 ;  /* 0x00000008020a7c11 */ /* 0x008fe2000f8608ff */
[----:B------:R-:W-:Y:S01]  /*3270*/  IMAD.IADD R3, R3, 0x1, R5 ;  /* 0x0000000103037824 */ /* 0x000fe200078e0205 */
[----:B------:R-:W-:Y:S01]  /*3280*/  ISETP.GE.AND P6, PT, R0, UR10, PT ;  /* 0x0000000a00007c0c */ /* 0x000fe2000bfc6270 */
[----:B------:R-:W-:Y:S01]  /*3290*/  VIADD R5, R8, 0x6 ;  /* 0x0000000608057836 */ /* 0x000fe20000000000 */
[----:B------:R-:W-:Y:S01]  /*32a0*/  ISETP.GE.AND P5, PT, R4, UR10, PT ;  /* 0x0000000a04007c0c */ /* 0x000fe2000bfa6270 */
[----:B------:R-:W3:Y:S01]  /*32b0*/  @!P1 LDL.U16 R15, [R1+0x2] ;  /* 0x00000200010f9983 */ /* 0x000ee20000100400 */
[----:B------:R-:W-:Y:S01]  /*32c0*/  LEA.HI.X R11, R2, UR9, R3, 0x1, P3 ;  /* 0x00000009020b7c11 */ /* 0x000fe200098f0c03 */
[----:B------:R-:W-:Y:S01]  /*32d0*/  VIADD R2, R8, 0x7 ;  /* 0x0000000708027836 */ /* 0x000fe20000000000 */
[----:B------:R-:W-:Y:S01]  /*32e0*/  ISETP.GE.AND P3, PT, R5, UR10, PT ;  /* 0x0000000a05007c0c */ /* 0x000fe2000bf66270 */
[----:B------:R-:W5:Y:S06]  /*32f0*/  @!P0 LDL.U16 R0, [R1+0x4] ;  /* 0x0000040001008983 */ /* 0x000f6c0000100400 */
[----:B------:R-:W2:Y:S04]  /*3300*/  @!P6 LDL.U16 R3, [R1+0x8] ;  /* 0x000008000103e983 */ /* 0x000ea80000100400 */
[----:B------:R-:W2:Y:S04]  /*3310*/  @!P5 LDL.U16 R4, [R1+0xa] ;  /* 0x00000a000104d983 */ /* 0x000ea80000100400 */
[----:B------:R-:W2:Y:S04]  /*3320*/  @!P3 LDL.U16 R5, [R1+0xc] ;  /* 0x00000c000105b983 */ /* 0x000ea80000100400 */
[----:B----4-:R-:W-:Y:S01]  /*3330*/  @!P2 STG.E.U16 desc[UR14][R10.64], R13 ;  /* 0x0000000d0a00a986 */ /* 0x010fe2000c10150e */
[----:B------:R-:W-:-:S03]  /*3340*/  ISETP.GE.AND P2, PT, R2, UR10, PT ;  /* 0x0000000a02007c0c */ /* 0x000fc6000bf46270 */
[----:B------:R-:W4:Y:S10]  /*3350*/  @!P4 LDL.U16 R2, [R1+0x6] ;  /* 0x000006000102c983 */ /* 0x000f340000100400 */
[----:B------:R-:W4:Y:S01]  /*3360*/  @!P2 LDL.U16 R6, [R1+0xe] ;  /* 0x00000e000106a983 */ /* 0x000f220000100400 */
[----:B------:R-:W-:-:S02]  /*3370*/  VIADD R7, R8, 0x8 ;  /* 0x0000000808077836 */ /* 0x000fc40000000000 */
[C---:B------:R-:W-:Y:S01]  /*3380*/  VIADD R9, R8.reuse, 0x9 ;  /* 0x0000000908097836 */ /* 0x040fe20000000000 */
[----:B---3--:R-:W-:Y:S02]  /*3390*/  @!P1 STG.E.U16 desc[UR14][R10.64+0x2], R15 ;  /* 0x0000020f0a009986 */ /* 0x008fe4000c10150e */
[----:B------:R-:W-:Y:S02]  /*33a0*/  ISETP.GE.AND P1, PT, R7, UR10, PT ;  /* 0x0000000a07007c0c */ /* 0x000fe4000bf26270 */
[----:B-----5:R1:W-:Y:S01]  /*33b0*/  @!P0 STG.E.U16 desc[UR14][R10.64+0x4], R0 ;  /* 0x000004000a008986 */ /* 0x0203e2000c10150e */
[----:B------:R-:W-:Y:S01]  /*33c0*/  ISETP.GE.AND P0, PT, R9, UR10, PT ;  /* 0x0000000a09007c0c */ /* 0x000fe2000bf06270 */
[C---:B------:R-:W-:Y:S01]  /*33d0*/  VIADD R9, R8.reuse, 0xb ;  /* 0x0000000b08097836 */ /* 0x040fe20000000000 */
[C---:B------:R-:W-:Y:S01]  /*33e0*/  IADD3 R7, PT, PT, R8.reuse, 0xa, RZ ;  /* 0x0000000a08077810 */ /* 0x040fe20007ffe0ff */
[----:B--2---:R2:W-:Y:S03]  /*33f0*/  @!P6 STG.E.U16 desc[UR14][R10.64+0x8], R3 ;  /* 0x000008030a00e986 */ /* 0x0045e6000c10150e */
[----:B------:R-:W-:Y:S01]  /*3400*/  ISETP.GE.AND P6, PT, R9, UR10, PT ;  /* 0x0000000a09007c0c */ /* 0x000fe2000bfc6270 */
[C---:B------:R-:W-:Y:S01]  /*3410*/  VIADD R9, R8.reuse, 0xd ;  /* 0x0000000d08097836 */ /* 0x040fe20000000000 */
[----:B------:R-:W-:Y:S01]  /*3420*/  @!P5 STG.E.U16 desc[UR14][R10.64+0xa], R4 ;  /* 0x00000a040a00d986 */ /* 0x000fe2000c10150e */
[----:B-1----:R-:W-:-:S03]  /*3430*/  VIADD R0, R8, 0xe ;  /* 0x0000000e08007836 */ /* 0x002fc60000000000 */
[----:B------:R-:W-:Y:S01]  /*3440*/  @!P3 STG.E.U16 desc[UR14][R10.64+0xc], R5 ;  /* 0x00000c050a00b986 */ /* 0x000fe2000c10150e */
[----:B------:R-:W-:-:S03]  /*3450*/  ISETP.GE.AND P3, PT, R9, UR10, PT ;  /* 0x0000000a09007c0c */ /* 0x000fc6000bf66270 */
[----:B------:R-:W3:Y:S04]  /*3460*/  @!P1 LDL.U16 R13, [R1+0x10] ;  /* 0x00001000010d9983 */ /* 0x000ee80000100400 */
[----:B--2---:R-:W2:Y:S04]  /*3470*/  @!P6 LDL.U16 R3, [R1+0x16] ;  /* 0x000016000103e983 */ /* 0x004ea80000100400 */
[----:B----4-:R1:W-:Y:S01]  /*3480*/  @!P4 STG.E.U16 desc[UR14][R10.64+0x6], R2 ;  /* 0x000006020a00c986 */ /* 0x0103e2000c10150e */
[----:B------:R-:W-:Y:S01]  /*3490*/  ISETP.GE.AND P4, PT, R7, UR10, PT ;  /* 0x0000000a07007c0c */ /* 0x000fe2000bf86270 */
[----:B------:R-:W-:-:S05]  /*34a0*/  VIADD R7, R8, 0xc ;  /* 0x0000000c08077836 */ /* 0x000fca0000000000 */
[----:B------:R-:W-:Y:S02]  /*34b0*/  ISETP.GE.AND P5, PT, R7, UR10, PT ;  /* 0x0000000a07007c0c */ /* 0x000fe4000bfa6270 */
[----:B------:R-:W4:Y:S04]  /*34c0*/  @!P3 LDL.U16 R7, [R1+0x1a] ;  /* 0x00001a000107b983 */ /* 0x000f280000100400 */
[----:B------:R0:W-:Y:S01]  /*34d0*/  @!P2 STG.E.U16 desc[UR14][R10.64+0xe], R6 ;  /* 0x00000e060a00a986 */ /* 0x0001e2000c10150e */
[----:B------:R-:W-:-:S03]  /*34e0*/  ISETP.GE.AND P2, PT, R0, UR10, PT ;  /* 0x0000000a00007c0c */ /* 0x000fc6000bf46270 */
[----:B------:R-:W5:Y:S04]  /*34f0*/  @!P0 LDL.U16 R0, [R1+0x12] ;  /* 0x0000120001008983 */ /* 0x000f680000100400 */
[----:B-1----:R-:W5:Y:S04]  /*3500*/  @!P4 LDL.U16 R2, [R1+0x14] ;  /* 0x000014000102c983 */ /* 0x002f680000100400 */
[----:B------:R-:W5:Y:S04]  /*3510*/  @!P5 LDL.U16 R4, [R1+0x18] ;  /* 0x000018000104d983 */ /* 0x000f680000100400 */
[----:B------:R-:W5:Y:S01]  /*3520*/  @!P2 LDL.U16 R9, [R1+0x1c] ;  /* 0x00001c000109a983 */ /* 0x000f620000100400 */
[----:B------:R-:W-:-:S03]  /*3530*/  VIADD R8, R8, 0xf ;  /* 0x0000000f08087836 */ /* 0x000fc60000000000 */
[----:B---3--:R0:W-:Y:S02]  /*3540*/  @!P1 STG.E.U16 desc[UR14][R10.64+0x10], R13 ;  /* 0x0000100d0a009986 */ /* 0x0081e4000c10150e */
[----:B------:R-:W-:Y:S02]  /*3550*/  ISETP.GE.AND P1, PT, R8, UR10, PT ;  /* 0x0000000a08007c0c */ /* 0x000fe4000bf26270 */
[----:B--2---:R0:W-:Y:S04]  /*3560*/  @!P6 STG.E.U16 desc[UR14][R10.64+0x16], R3 ;  /* 0x000016030a00e986 */ /* 0x0041e8000c10150e */
[----:B----4-:R0:W-:Y:S04]  /*3570*/  @!P3 STG.E.U16 desc[UR14][R10.64+0x1a], R7 ;  /* 0x00001a070a00b986 */ /* 0x0101e8000c10150e */
[----:B-----5:R0:W-:Y:S04]  /*3580*/  @!P0 STG.E.U16 desc[UR14][R10.64+0x12], R0 ;  /* 0x000012000a008986 */ /* 0x0201e8000c10150e */
[----:B------:R0:W-:Y:S04]  /*3590*/  @!P4 STG.E.U16 desc[UR14][R10.64+0x14], R2 ;  /* 0x000014020a00c986 */ /* 0x0001e8000c10150e */
[----:B------:R0:W-:Y:S04]  /*35a0*/  @!P5 STG.E.U16 desc[UR14][R10.64+0x18], R4 ;  /* 0x000018040a00d986 */ /* 0x0001e8000c10150e */
[----:B------:R0:W-:Y:S01]  /*35b0*/  @!P2 STG.E.U16 desc[UR14][R10.64+0x1c], R9 ;  /* 0x00001c090a00a986 */ /* 0x0001e2000c10150e */
[----:B------:R-:W-:Y:S05]  /*35c0*/  @P1 EXIT ;  /* 0x000000000000194d */ /* 0x000fea0003800000 */
[----:B0-----:R-:W2:Y:S04]  /*35d0*/  LDL.U16 R3, [R1+0x1e] ;  /* 0x00001e0001037983 */ /* 0x001ea80000100400 */
[----:B--2---:R-:W-:Y:S01]  /*35e0*/  STG.E.U16 desc[UR14][R10.64+0x1e], R3 ;  /* 0x00001e030a007986 */ /* 0x004fe2000c10150e */
[----:B------:R-:W-:Y:S05]  /*35f0*/  EXIT ;  /* 0x000000000000794d */ /* 0x000fea0003800000 */
.L_x_29:
[----:B------:R-:W-:-:S00]  /*3600*/  BRA `(.L_x_29) ;  /* 0xfffffffc00fc7947 */ /* 0x000fc0000383ffff */
[----:B------:R-:W-:-:S00]  /*3610*/  NOP ;  /* 0x0000000000007918 */ /* 0x000fc00000000000 */
        /* <DEDUP_REMOVED lines=14> */
.L_x_30:


//--------------------- .nv.shared._Z37conv2d_kernel_nhwc_fp16_shared_memoryP6__halfPKS_S2_iiiiiii --------------------------
	.section	.nv.shared._Z37conv2d_kernel_nhwc_fp16_shared_memoryP6__halfPKS_S2_iiiiiii,"aw",@nobits
	.sectionflags	@""
	.align	2
.nv.shared._Z37conv2d_kernel_nhwc_fp16_shared_memoryP6__halfPKS_S2_iiiiiii:
	.zero		16000


//--------------------- .nv.shared.reserved.0     --------------------------
	.section	.nv.shared.reserved.0,"aw",@nobits
	.weak		__nv_reservedSMEM_offset_0_alias
	.size		__nv_reservedSMEM_offset_0_alias, 0, 64
	.other		__nv_reservedSMEM_offset_0_alias,@"STO_CUDA_RESERVED_SHARED STV_DEFAULT"
__nv_reservedSMEM_offset_0_alias:
	.zero		0
	.zero		64


//--------------------- .nv.constant0._Z37conv2d_kernel_nhwc_fp16_shared_memoryP6__halfPKS_S2_iiiiiii --------------------------
	.section	.nv.constant0._Z37conv2d_kernel_nhwc_fp16_shared_memoryP6__halfPKS_S2_iiiiiii,"a",@progbits
	.sectionflags	@""
	.align	4
.nv.constant0._Z37conv2d_kernel_nhwc_fp16_shared_memoryP6__halfPKS_S2_iiiiiii:
	.zero		948


//--------------------- SYMBOLS --------------------------

	.type		.nv.reservedSmem.offset0,@object
	.size		.nv.reservedSmem.offset0,0x4
	.type		.nv.reservedSmem.cap,@object
	.size		.nv.reservedSmem.cap,0x4
